def attn_fwd(
    Q,
    K,
    V,
    Out,
    Lse,
    sm_scale,
    stride_qz,
    stride_qh,
    stride_qm,
    stride_qk,
    stride_kz,
    stride_kh,
    stride_kn,
    stride_kk,
    stride_vz,
    stride_vh,
    stride_vn,
    stride_vk,
    stride_oz,
    stride_oh,
    stride_om,
    stride_ok,
    seqlen_q,
    seqlen_k,
    BLOCK_M: tl.constexpr,
    BLOCK_N: tl.constexpr,
    HEAD_DIM: tl.constexpr,
    CAUSAL: tl.constexpr,
):
    start_m = tl.program_id(0)
    off_hz = tl.program_id(1)
    q_off = off_hz * stride_qh
    k_off = off_hz * stride_kh
    v_off = off_hz * stride_vh
    offs_m = start_m * BLOCK_M + tl.arange(0, BLOCK_M)
    offs_d = tl.arange(0, HEAD_DIM)
    offs_n = tl.arange(0, BLOCK_N)
    q_ptrs = Q + q_off + offs_m[:, None] * stride_qm + offs_d[None, :] * stride_qk
    k_ptrs = K + k_off + offs_d[:, None] * stride_kk + offs_n[None, :] * stride_kn
    v_ptrs = V + v_off + offs_n[:, None] * stride_vn + offs_d[None, :] * stride_vk
    m_i = tl.full([BLOCK_M], float("-inf"), dtype=tl.float32)
    l_i = tl.zeros([BLOCK_M], dtype=tl.float32) + 1.0
    acc = tl.zeros([BLOCK_M, HEAD_DIM], dtype=tl.float32)
    q = tl.load(q_ptrs)
    acc, l_i, m_i = _attn_fwd_inner(
        acc,
        l_i,
        m_i,
        q,
        k_ptrs,
        v_ptrs,
        sm_scale,
        stride_kn,
        stride_vn,
        start_m,
        seqlen_k,
        BLOCK_M,
        BLOCK_N,
        HEAD_DIM,
        CAUSAL,
    )
    acc = acc / l_i[:, None]
    lse = m_i + tl.math.log2(l_i) / 1.4426950408889634
    o_ptrs = (
        Out
        + off_hz * stride_oh
        + offs_m[:, None] * stride_om
        + offs_d[None, :] * stride_ok
    )
    tl.store(o_ptrs, acc.to(Out.dtype.element_ty))
    tl.store(Lse + off_hz * seqlen_q + offs_m, lse)

# config = {"BLOCK_M": 32, "BLOCK_N": 64, "HEAD_DIM": 16, "arch": "sm_90", "causal": false, "dtype": "bf16", "num_stages": 2, "num_warps": 8}
# arch = sm_90


// ===== COMPILED SASS (sm_90a) =====

	.target	sm_90a

	.elftype	@"ET_EXEC"


//--------------------- .note.nv.tkinfo           --------------------------
	.section	.note.nv.tkinfo,"",@"SHT_NOTE"
	.sectionflags	@"SHF_NOTE_NV_TKINFO"
	.tkinfo
        /*0018*/ 	.word	0x00000002
        /*0030*/ 	.string	""
        /*0030*/ 	.string	"ptxas"
        /*0030*/ 	.string	"Cuda compilation tools, release 13.0, V13.0.88"
        /*0030*/ 	.string	"Build cuda_13.0.r13.0/compiler.36424714_0"
        /*0030*/ 	.string	"-v  -suppress-debug-info  -lineinfo  -arch sm_90a "



//--------------------- .note.nv.cuinfo           --------------------------
	.section	.note.nv.cuinfo,"",@"SHT_NOTE"
	.sectionflags	@"SHF_NOTE_NV_CUINFO"
        /*0018*/ 	.short	0x0002
        /*001a*/ 	.short	0x005a
        /*001c*/ 	.short	0x0082
	.zero		2


//--------------------- .nv.info                  --------------------------
	.section	.nv.info,"",@"SHT_CUDA_INFO"
	.align	4


	//----- nvinfo : EIATTR_REGCOUNT
	.align		4
        /*0000*/ 	.byte	0x04, 0x2f
        /*0002*/ 	.short	(.L_2 - .L_1)
	.align		4
.L_1:
        /*0004*/ 	.word	index@(attn_fwd)
        /*0008*/ 	.word	0x00000065


	//----- nvinfo : EIATTR_FRAME_SIZE
	.align		4
.L_2:
        /*000c*/ 	.byte	0x04, 0x11
        /*000e*/ 	.short	(.L_4 - .L_3)
	.align		4
.L_3:
        /*0010*/ 	.word	index@(attn_fwd)
        /*0014*/ 	.word	0x00000000


	//----- nvinfo : EIATTR_MIN_STACK_SIZE
	.align		4
.L_4:
        /*0018*/ 	.byte	0x04, 0x12
        /*001a*/ 	.short	(.L_6 - .L_5)
	.align		4
.L_5:
        /*001c*/ 	.word	index@(attn_fwd)
        /*0020*/ 	.word	0x00000000
.L_6:


//--------------------- .nv.compat                --------------------------
	.section	.nv.compat,"",@"SHT_CUDA_COMPAT_INFO"
	.align	4
        /*0000*/ 	.byte	0x02, 0x09, 0x01, 0x00, 0x02, 0x02, 0x01, 0x00, 0x02, 0x05, 0x05, 0x00, 0x03, 0x07, 0x01, 0x01
        /*0010*/ 	.byte	0x02, 0x03, 0x00, 0x00, 0x02, 0x06, 0x01, 0x00, 0x04, 0x0b, 0x08, 0x00, 0x00, 0x00, 0x00, 0x00
        /*0020*/ 	.byte	0x00, 0x00, 0x00, 0x00


//--------------------- .nv.info.attn_fwd         --------------------------
	.section	.nv.info.attn_fwd,"",@"SHT_CUDA_INFO"
	.sectionflags	@""
	.align	4


	//----- nvinfo : EIATTR_CUDA_API_VERSION
	.align		4
        /*0000*/ 	.byte	0x04, 0x37
        /*0002*/ 	.short	(.L_8 - .L_7)
.L_7:
        /*0004*/ 	.word	0x00000082


	//----- nvinfo : EIATTR_KPARAM_INFO
	.align		4
.L_8:
        /*0008*/ 	.byte	0x04, 0x17
        /*000a*/ 	.short	(.L_10 - .L_9)
.L_9:
        /*000c*/ 	.word	0x00000000
        /*0010*/ 	.short	0x0019
        /*0012*/ 	.short	0x0080
        /*0014*/ 	.byte	0x00, 0xf4, 0x21, 0x00


	//----- nvinfo : EIATTR_KPARAM_INFO
	.align		4
.L_10:
        /*0018*/ 	.byte	0x04, 0x17
        /*001a*/ 	.short	(.L_12 - .L_11)
.L_11:
        /*001c*/ 	.word	0x00000000
        /*0020*/ 	.short	0x0018
        /*0022*/ 	.short	0x0078
        /*0024*/ 	.byte	0x00, 0xf4, 0x21, 0x00


	//----- nvinfo : EIATTR_KPARAM_INFO
	.align		4
.L_12:
        /*0028*/ 	.byte	0x04, 0x17
        /*002a*/ 	.short	(.L_14 - .L_13)
.L_13:
        /*002c*/ 	.word	0x00000000
        /*0030*/ 	.short	0x0017
        /*0032*/ 	.short	0x0070
        /*0034*/ 	.byte	0x00, 0xf0, 0x11, 0x00


	//----- nvinfo : EIATTR_KPARAM_INFO
	.align		4
.L_14:
        /*0038*/ 	.byte	0x04, 0x17
        /*003a*/ 	.short	(.L_16 - .L_15)
.L_15:
        /*003c*/ 	.word	0x00000000
        /*0040*/ 	.short	0x0016
        /*0042*/ 	.short	0x006c
        /*0044*/ 	.byte	0x00, 0xf0, 0x11, 0x00


	//----- nvinfo : EIATTR_KPARAM_INFO
	.align		4
.L_16:
        /*0048*/ 	.byte	0x04, 0x17
        /*004a*/ 	.short	(.L_18 - .L_17)
.L_17:
        /*004c*/ 	.word	0x00000000
        /*0050*/ 	.short	0x0015
        /*0052*/ 	.short	0x0068
        /*0054*/ 	.byte	0x00, 0xf0, 0x11, 0x00


	//----- nvinfo : EIATTR_KPARAM_INFO
	.align		4
.L_18:
        /*0058*/ 	.byte	0x04, 0x17
        /*005a*/ 	.short	(.L_20 - .L_19)
.L_19:
        /*005c*/ 	.word	0x00000000
        /*0060*/ 	.short	0x0014
        /*0062*/ 	.short	0x0064
        /*0064*/ 	.byte	0x00, 0xf0, 0x11, 0x00


	//----- nvinfo : EIATTR_KPARAM_INFO
	.align		4
.L_20:
        /*0068*/ 	.byte	0x04, 0x17
        /*006a*/ 	.short	(.L_22 - .L_21)
.L_21:
        /*006c*/ 	.word	0x00000000
        /*0070*/ 	.short	0x0013
        /*0072*/ 	.short	0x0060
        /*0074*/ 	.byte	0x00, 0xf0, 0x11, 0x00


	//----- nvinfo : EIATTR_KPARAM_INFO
	.align		4
.L_22:
        /*0078*/ 	.byte	0x04, 0x17
        /*007a*/ 	.short	(.L_24 - .L_23)
.L_23:
        /*007c*/ 	.word	0x00000000
        /*0080*/ 	.short	0x0012
        /*0082*/ 	.short	0x005c
        /*0084*/ 	.byte	0x00, 0xf0, 0x11, 0x00


	//----- nvinfo : EIATTR_KPARAM_INFO
	.align		4
.L_24:
        /*0088*/ 	.byte	0x04, 0x17
        /*008a*/ 	.short	(.L_26 - .L_25)
.L_25:
        /*008c*/ 	.word	0x00000000
        /*0090*/ 	.short	0x0011
        /*0092*/ 	.short	0x0058
        /*0094*/ 	.byte	0x00, 0xf0, 0x11, 0x00


	//----- nvinfo : EIATTR_KPARAM_INFO
	.align		4
.L_26:
        /*0098*/ 	.byte	0x04, 0x17
        /*009a*/ 	.short	(.L_28 - .L_27)
.L_27:
        /*009c*/ 	.word	0x00000000
        /*00a0*/ 	.short	0x0010
        /*00a2*/ 	.short	0x0054
        /*00a4*/ 	.byte	0x00, 0xf0, 0x11, 0x00


	//----- nvinfo : EIATTR_KPARAM_INFO
	.align		4
.L_28:
        /*00a8*/ 	.byte	0x04, 0x17
        /*00aa*/ 	.short	(.L_30 - .L_29)
.L_29:
        /*00ac*/ 	.word	0x00000000
        /*00b0*/ 	.short	0x000f
        /*00b2*/ 	.short	0x0050
        /*00b4*/ 	.byte	0x00, 0xf0, 0x11, 0x00


	//----- nvinfo : EIATTR_KPARAM_INFO
	.align		4
.L_30:
        /*00b8*/ 	.byte	0x04, 0x17
        /*00ba*/ 	.short	(.L_32 - .L_31)
.L_31:
        /*00bc*/ 	.word	0x00000000
        /*00c0*/ 	.short	0x000e
        /*00c2*/ 	.short	0x004c
        /*00c4*/ 	.byte	0x00, 0xf0, 0x11, 0x00


	//----- nvinfo : EIATTR_KPARAM_INFO
	.align		4
.L_32:
        /*00c8*/ 	.byte	0x04, 0x17
        /*00ca*/ 	.short	(.L_34 - .L_33)
.L_33:
        /*00cc*/ 	.word	0x00000000
        /*00d0*/ 	.short	0x000d
        /*00d2*/ 	.short	0x0048
        /*00d4*/ 	.byte	0x00, 0xf0, 0x11, 0x00


	//----- nvinfo : EIATTR_KPARAM_INFO
	.align		4
.L_34:
        /*00d8*/ 	.byte	0x04, 0x17
        /*00da*/ 	.short	(.L_36 - .L_35)
.L_35:
        /*00dc*/ 	.word	0x00000000
        /*00e0*/ 	.short	0x000c
        /*00e2*/ 	.short	0x0044
        /*00e4*/ 	.byte	0x00, 0xf0, 0x11, 0x00


	//----- nvinfo : EIATTR_KPARAM_INFO
	.align		4
.L_36:
        /*00e8*/ 	.byte	0x04, 0x17
        /*00ea*/ 	.short	(.L_38 - .L_37)
.L_37:
        /*00ec*/ 	.word	0x00000000
        /*00f0*/ 	.short	0x000b
        /*00f2*/ 	.short	0x0040
        /*00f4*/ 	.byte	0x00, 0xf0, 0x11, 0x00


	//----- nvinfo : EIATTR_KPARAM_INFO
	.align		4
.L_38:
        /*00f8*/ 	.byte	0x04, 0x17
        /*00fa*/ 	.short	(.L_40 - .L_39)
.L_39:
        /*00fc*/ 	.word	0x00000000
        /*0100*/ 	.short	0x000a
        /*0102*/ 	.short	0x003c
        /*0104*/ 	.byte	0x00, 0xf0, 0x11, 0x00


	//----- nvinfo : EIATTR_KPARAM_INFO
	.align		4
.L_40:
        /*0108*/ 	.byte	0x04, 0x17
        /*010a*/ 	.short	(.L_42 - .L_41)
.L_41:
        /*010c*/ 	.word	0x00000000
        /*0110*/ 	.short	0x0009
        /*0112*/ 	.short	0x0038
        /*0114*/ 	.byte	0x00, 0xf0, 0x11, 0x00


	//----- nvinfo : EIATTR_KPARAM_INFO
	.align		4
.L_42:
        /*0118*/ 	.byte	0x04, 0x17
        /*011a*/ 	.short	(.L_44 - .L_43)
.L_43:
        /*011c*/ 	.word	0x00000000
        /*0120*/ 	.short	0x0008
        /*0122*/ 	.short	0x0034
        /*0124*/ 	.byte	0x00, 0xf0, 0x11, 0x00


	//----- nvinfo : EIATTR_KPARAM_INFO
	.align		4
.L_44:
        /*0128*/ 	.byte	0x04, 0x17
        /*012a*/ 	.short	(.L_46 - .L_45)
.L_45:
        /*012c*/ 	.word	0x00000000
        /*0130*/ 	.short	0x0007
        /*0132*/ 	.short	0x0030
        /*0134*/ 	.byte	0x00, 0xf0, 0x11, 0x00


	//----- nvinfo : EIATTR_KPARAM_INFO
	.align		4
.L_46:
        /*0138*/ 	.byte	0x04, 0x17
        /*013a*/ 	.short	(.L_48 - .L_47)
.L_47:
        /*013c*/ 	.word	0x00000000
        /*0140*/ 	.short	0x0006
        /*0142*/ 	.short	0x002c
        /*0144*/ 	.byte	0x00, 0xf0, 0x11, 0x00


	//----- nvinfo : EIATTR_KPARAM_INFO
	.align		4
.L_48:
        /*0148*/ 	.byte	0x04, 0x17
        /*014a*/ 	.short	(.L_50 - .L_49)
.L_49:
        /*014c*/ 	.word	0x00000000
        /*0150*/ 	.short	0x0005
        /*0152*/ 	.short	0x0028
        /*0154*/ 	.byte	0x00, 0xf0, 0x11, 0x00


	//----- nvinfo : EIATTR_KPARAM_INFO
	.align		4
.L_50:
        /*0158*/ 	.byte	0x04, 0x17
        /*015a*/ 	.short	(.L_52 - .L_51)
.L_51:
        /*015c*/ 	.word	0x00000000
        /*0160*/ 	.short	0x0004
        /*0162*/ 	.short	0x0020
        /*0164*/ 	.byte	0x00, 0xf4, 0x21, 0x00


	//----- nvinfo : EIATTR_KPARAM_INFO
	.align		4
.L_52:
        /*0168*/ 	.byte	0x04, 0x17
        /*016a*/ 	.short	(.L_54 - .L_53)
.L_53:
        /*016c*/ 	.word	0x00000000
        /*0170*/ 	.short	0x0003
        /*0172*/ 	.short	0x0018
        /*0174*/ 	.byte	0x00, 0xf4, 0x21, 0x00


	//----- nvinfo : EIATTR_KPARAM_INFO
	.align		4
.L_54:
        /*0178*/ 	.byte	0x04, 0x17
        /*017a*/ 	.short	(.L_56 - .L_55)
.L_55:
        /*017c*/ 	.word	0x00000000
        /*0180*/ 	.short	0x0002
        /*0182*/ 	.short	0x0010
        /*0184*/ 	.byte	0x00, 0xf4, 0x21, 0x00


	//----- nvinfo : EIATTR_KPARAM_INFO
	.align		4
.L_56:
        /*0188*/ 	.byte	0x04, 0x17
        /*018a*/ 	.short	(.L_58 - .L_57)
.L_57:
        /*018c*/ 	.word	0x00000000
        /*0190*/ 	.short	0x0001
        /*0192*/ 	.short	0x0008
        /*0194*/ 	.byte	0x00, 0xf4, 0x21, 0x00


	//----- nvinfo : EIATTR_KPARAM_INFO
	.align		4
.L_58:
        /*0198*/ 	.byte	0x04, 0x17
        /*019a*/ 	.short	(.L_60 - .L_59)
.L_59:
        /*019c*/ 	.word	0x00000000
        /*01a0*/ 	.short	0x0000
        /*01a2*/ 	.short	0x0000
        /*01a4*/ 	.byte	0x00, 0xf4, 0x21, 0x00


	//----- nvinfo : EIATTR_SPARSE_MMA_MASK
	.align		4
.L_60:
        /*01a8*/ 	.byte	0x03, 0x50
        /*01aa*/ 	.short	0x0000


	//----- nvinfo : EIATTR_MAXREG_COUNT
	.align		4
        /*01ac*/ 	.byte	0x03, 0x1b
        /*01ae*/ 	.short	0x00ff


	//----- nvinfo : EIATTR_NUM_BARRIERS
	.align		4
        /*01b0*/ 	.byte	0x02, 0x4c
        /*01b2*/ 	.byte	0x01
	.zero		1


	//----- nvinfo : EIATTR_MERCURY_ISA_VERSION
	.align		4
        /*01b4*/ 	.byte	0x03, 0x5f
        /*01b6*/ 	.short	0x0101


	//----- nvinfo : EIATTR_COOP_GROUP_MASK_REGIDS
	.align		4
        /*01b8*/ 	.byte	0x04, 0x29
        /*01ba*/ 	.short	(.L_62 - .L_61)


	//   ....[0]....
.L_61:
        /*01bc*/ 	.word	0xffffffff


	//   ....[1]....
        /*01c0*/ 	.word	0xffffffff


	//   ....[2]....
        /*01c4*/ 	.word	0xffffffff


	//   ....[3]....
        /*01c8*/ 	.word	0xffffffff


	//   ....[4]....
        /*01cc*/ 	.word	0xffffffff


	//   ....[5]....
        /*01d0*/ 	.word	0xffffffff


	//   ....[6]....
        /*01d4*/ 	.word	0xffffffff


	//   ....[7]....
        /*01d8*/ 	.word	0xffffffff


	//----- nvinfo : EIATTR_COOP_GROUP_INSTR_OFFSETS
	.align		4
.L_62:
        /*01dc*/ 	.byte	0x04, 0x28
        /*01de*/ 	.short	(.L_64 - .L_63)


	//   ....[0]....
.L_63:
        /*01e0*/ 	.word	0x00000d30


	//   ....[1]....
        /*01e4*/ 	.word	0x00000df0


	//   ....[2]....
        /*01e8*/ 	.word	0x00000f00


	//   ....[3]....
        /*01ec*/ 	.word	0x00000f50


	//   ....[4]....
        /*01f0*/ 	.word	0x00001970


	//   ....[5]....
        /*01f4*/ 	.word	0x00001980


	//   ....[6]....
        /*01f8*/ 	.word	0x00001a00


	//   ....[7]....
        /*01fc*/ 	.word	0x00001a20


	//----- nvinfo : EIATTR_EXIT_INSTR_OFFSETS
	.align		4
.L_64:
        /*0200*/ 	.byte	0x04, 0x1c
        /*0202*/ 	.short	(.L_66 - .L_65)


	//   ....[0]....
.L_65:
        /*0204*/ 	.word	0x00002520


	//   ....[1]....
        /*0208*/ 	.word	0x00002550


	//----- nvinfo : EIATTR_REQNTID
	.align		4
.L_66:
        /*020c*/ 	.byte	0x04, 0x10
        /*020e*/ 	.short	(.L_68 - .L_67)
.L_67:
        /*0210*/ 	.word	0x00000100
        /*0214*/ 	.word	0x00000001
        /*0218*/ 	.word	0x00000001


	//----- nvinfo : EIATTR_CBANK_PARAM_SIZE
	.align		4
.L_68:
        /*021c*/ 	.byte	0x03, 0x19
        /*021e*/ 	.short	0x0088


	//----- nvinfo : EIATTR_PARAM_CBANK
	.align		4
        /*0220*/ 	.byte	0x04, 0x0a
        /*0222*/ 	.short	(.L_70 - .L_69)
	.align		4
.L_69:
        /*0224*/ 	.word	index@(.nv.constant0.attn_fwd)
        /*0228*/ 	.short	0x0210
        /*022a*/ 	.short	0x0088


	//----- nvinfo : EIATTR_SW_WAR
	.align		4
.L_70:
        /*022c*/ 	.byte	0x04, 0x36
        /*022e*/ 	.short	(.L_72 - .L_71)
.L_71:
        /*0230*/ 	.word	0x00000008
.L_72:


//--------------------- .nv.callgraph             --------------------------
	.section	.nv.callgraph,"",@"SHT_CUDA_CALLGRAPH"
	.align	4
	.sectionentsize	8
	.align		4
        /*0000*/ 	.word	0x00000000
	.align		4
        /*0004*/ 	.word	0xffffffff
	.align		4
        /*0008*/ 	.word	0x00000000
	.align		4
        /*000c*/ 	.word	0xfffffffe
	.align		4
        /*0010*/ 	.word	0x00000000
	.align		4
        /*0014*/ 	.word	0xfffffffd
	.align		4
        /*0018*/ 	.word	0x00000000
	.align		4
        /*001c*/ 	.word	0xfffffffc


//--------------------- .nv.constant4             --------------------------
	.section	.nv.constant4,"a",@progbits
	.align	8
	.align		8
.nv.constant4:
        /*0000*/ 	.dword	_$_str


//--------------------- .text.attn_fwd            --------------------------
	.section	.text.attn_fwd,"ax",@progbits
	.align	128
        .global         attn_fwd
        .type           attn_fwd,@function
        .size           attn_fwd,(.L_x_3 - attn_fwd)
        .other          attn_fwd,@"STO_CUDA_ENTRY STV_DEFAULT"
attn_fwd:
.text.attn_fwd:
[----:B------:R-:W-:Y:S01]  /*0000*/  LDC R1, c[0x0][0x28] ;  /* 0x00000a00ff017b82 */ /* 0x000fe20000000800 */
[----:B------:R-:W0:Y:S07]  /*0010*/  S2R R0, SR_TID.X ;  /* 0x0000000000007919 */ /* 0x000e2e0000002100 */
[----:B------:R-:W1:Y:S01]  /*0020*/  S2UR UR7, SR_CTAID.Y ;  /* 0x00000000000779c3 */ /* 0x000e620000002600 */
[----:B------:R-:W-:Y:S01]  /*0030*/  ULDC.64 UR4, c[0x0][0x240] ;  /* 0x0000900000047ab9 */ /* 0x000fe20000000a00 */
[----:B------:R-:W-:Y:S01]  /*0040*/  ULDC.64 UR10, c[0x0][0x208] ;  /* 0x00008200000a7ab9 */ /* 0x000fe20000000a00 */
[----:B------:R-:W2:Y:S05]  /*0050*/  S2R R3, SR_CTAID.X ;  /* 0x0000000000037919 */ /* 0x000eaa0000002500 */
[----:B------:R-:W3:Y:S08]  /*0060*/  LDC R7, c[0x0][0x248] ;  /* 0x00009200ff077b82 */ /* 0x000ef00000000800 */
[----:B------:R-:W4:Y:S01]  /*0070*/  LDC.64 R10, c[0x0][0x210] ;  /* 0x00008400ff0a7b82 */ /* 0x000f220000000a00 */
[----:B-1----:R-:W-:-:S04]  /*0080*/  UIMAD UR4, UR7, UR4, URZ ;  /* 0x00000004070472a4 */ /* 0x002fc8000f8e023f */
[----:B------:R-:W-:Y:S01]  /*0090*/  USHF.L.U32 UR6, UR4, 0x1, URZ ;  /* 0x0000000104067899 */ /* 0x000fe2000800063f */
[----:B0-----:R-:W-:-:S04]  /*00a0*/  LOP3.LUT R2, R0, 0x1f, RZ, 0xc0, !PT ;  /* 0x0000001f00027812 */ /* 0x001fc800078ec0ff */
[----:B--2---:R-:W-:Y:S02]  /*00b0*/  LEA R2, R3, R2, 0x5 ;  /* 0x0000000203027211 */ /* 0x004fe400078e28ff */
[----:B------:R-:W-:-:S03]  /*00c0*/  SHF.R.U32.HI R3, RZ, 0x5, R0 ;  /* 0x00000005ff037819 */ /* 0x000fc60000011600 */
[----:B------:R-:W-:Y:S01]  /*00d0*/  IMAD R4, R2, UR5, RZ ;  /* 0x0000000502047c24 */ /* 0x000fe2000f8e02ff */
[----:B------:R-:W-:Y:S01]  /*00e0*/  SGXT.U32 R3, R3, 0x3 ;  /* 0x000000030303781a */ /* 0x000fe20000000000 */
[----:B------:R-:W-:-:S03]  /*00f0*/  UIMAD.WIDE UR4, UR4, 0x2, URZ ;  /* 0x00000002040478a5 */ /* 0x000fc6000f8e023f */
[C---:B------:R-:W-:Y:S01]  /*0100*/  SHF.L.U32 R5, R4.reuse, 0x1, RZ ;  /* 0x0000000104057819 */ /* 0x040fe200000006ff */
[----:B---3--:R-:W-:Y:S02]  /*0110*/  IMAD R6, R3, R7, RZ ;  /* 0x0000000703067224 */ /* 0x008fe400078e02ff */
[----:B------:R-:W-:Y:S01]  /*0120*/  IMAD.HI R4, R4, 0x2, RZ ;  /* 0x0000000204047827 */ /* 0x000fe200078e02ff */
[----:B----4-:R-:W-:Y:S02]  /*0130*/  IADD3 R10, P0, P1, R5, UR6, R10 ;  /* 0x00000006050a7c10 */ /* 0x010fe4000f91e00a */
[----:B------:R-:W-:Y:S02]  /*0140*/  LEA R5, R7, R6, 0x3 ;  /* 0x0000000607057211 */ /* 0x000fe400078e18ff */
[----:B------:R-:W-:Y:S02]  /*0150*/  IADD3.X R4, R4, UR5, R11, P0, P1 ;  /* 0x0000000504047c10 */ /* 0x000fe400087e240b */
[----:B------:R-:W-:-:S02]  /*0160*/  LEA R8, P0, R6, R10, 0x1 ;  /* 0x0000000a06087211 */ /* 0x000fc400078008ff */
[C---:B------:R-:W-:Y:S02]  /*0170*/  LEA R10, P1, R5.reuse, R10, 0x1 ;  /* 0x0000000a050a7211 */ /* 0x040fe400078208ff */
[-C--:B------:R-:W-:Y:S02]  /*0180*/  LEA.HI.X.SX32 R9, R6, R4.reuse, 0x1, P0 ;  /* 0x0000000406097211 */ /* 0x080fe400000f0eff */
[----:B------:R-:W-:Y:S02]  /*0190*/  LEA.HI.X.SX32 R11, R5, R4, 0x1, P1 ;  /* 0x00000004050b7211 */ /* 0x000fe400008f0eff */
[----:B------:R-:W0:Y:S01]  /*01a0*/  LDC R5, c[0x0][0x280] ;  /* 0x0000a000ff057b82 */ /* 0x000e220000000800 */
[----:B------:R1:W2:Y:S04]  /*01b0*/  LDG.E.U16 R8, desc[UR10][R8.64] ;  /* 0x0000000a08087981 */ /* 0x0002a8000c1e1500 */
[----:B------:R-:W3:Y:S01]  /*01c0*/  LDG.E.U16 R10, desc[UR10][R10.64] ;  /* 0x0000000a0a0a7981 */ /* 0x000ee2000c1e1500 */
[C---:B------:R-:W-:Y:S01]  /*01d0*/  LOP3.LUT R4, R0.reuse, 0xc0, RZ, 0xc0, !PT ;  /* 0x000000c000047812 */ /* 0x040fe200078ec0ff */
[----:B------:R-:W-:Y:S01]  /*01e0*/  UMOV UR4, 0x400 ;  /* 0x0000040000047882 */ /* 0x000fe20000000000 */
[----:B------:R-:W4:Y:S01]  /*01f0*/  S2UR UR6, SR_CgaCtaId ;  /* 0x00000000000679c3 */ /* 0x000f220000008800 */
[----:B------:R-:W-:-:S02]  /*0200*/  SHF.L.U32 R6, R0, 0x1, RZ ;  /* 0x0000000100067819 */ /* 0x000fc400000006ff */
[----:B------:R-:W-:Y:S02]  /*0210*/  CS2R R24, SRZ ;  /* 0x0000000000187805 */ /* 0x000fe4000001ff00 */
[----:B------:R-:W-:Y:S02]  /*0220*/  SHF.R.U32.HI R7, RZ, 0x2, R4 ;  /* 0x00000002ff077819 */ /* 0x000fe40000011604 */
[----:B------:R-:W-:Y:S02]  /*0230*/  CS2R R26, SRZ ;  /* 0x00000000001a7805 */ /* 0x000fe4000001ff00 */
[----:B------:R-:W-:Y:S02]  /*0240*/  MOV R66, 0xff800000 ;  /* 0xff80000000427802 */ /* 0x000fe40000000f00 */
[----:B------:R-:W-:Y:S02]  /*0250*/  CS2R R20, SRZ ;  /* 0x0000000000147805 */ /* 0x000fe4000001ff00 */
[----:B------:R-:W-:-:S02]  /*0260*/  LOP3.LUT R7, R7, 0x1fe, R6, 0x78, !PT ;  /* 0x000001fe07077812 */ /* 0x000fc400078e7806 */
[----:B------:R-:W-:Y:S02]  /*0270*/  CS2R R22, SRZ ;  /* 0x0000000000167805 */ /* 0x000fe4000001ff00 */
[----:B------:R-:W-:Y:S02]  /*0280*/  MOV R13, 0x3f800000 ;  /* 0x3f800000000d7802 */ /* 0x000fe40000000f00 */
[----:B------:R-:W-:Y:S02]  /*0290*/  MOV R64, 0x3f800000 ;  /* 0x3f80000000407802 */ /* 0x000fe40000000f00 */
[----:B------:R-:W-:Y:S02]  /*02a0*/  MOV R48, 0xff800000 ;  /* 0xff80000000307802 */ /* 0x000fe40000000f00 */
[----:B-1----:R-:W-:Y:S02]  /*02b0*/  SHF.L.U32 R9, R0, 0x3, RZ ;  /* 0x0000000300097819 */ /* 0x002fe400000006ff */
[----:B0-----:R-:W-:Y:S01]  /*02c0*/  ISETP.GE.AND P0, PT, R5, 0x1, PT ;  /* 0x000000010500780c */ /* 0x001fe20003f06270 */
[----:B----4-:R-:W-:-:S09]  /*02d0*/  ULEA UR6, UR6, UR4, 0x18 ;  /* 0x0000000406067291 */ /* 0x010fd2000f8ec03f */
[----:B--2---:R0:W-:Y:S04]  /*02e0*/  STS.U16 [R7+UR6+0x800], R8 ;  /* 0x0008000807007988 */ /* 0x0041e80008000406 */
[----:B---3--:R1:W-:Y:S01]  /*02f0*/  STS.U16 [R7+UR6+0xa00], R10 ;  /* 0x000a000a07007988 */ /* 0x0083e20008000406 */
[C---:B0-----:R-:W-:Y:S02]  /*0300*/  LOP3.LUT R8, R0.reuse, 0x3f, RZ, 0xc0, !PT ;  /* 0x0000003f00087812 */ /* 0x041fe400078ec0ff */
[----:B-1----:R-:W-:Y:S01]  /*0310*/  SHF.L.U32 R10, R0, 0x5, RZ ;  /* 0x00000005000a7819 */ /* 0x002fe200000006ff */
[----:B------:R-:W-:Y:S06]  /*0320*/  @!P0 BRA `(.L_x_0) ;  /* 0x0000001800048947 */ /* 0x000fec0003800000 */
[----:B------:R-:W0:Y:S01]  /*0330*/  LDC.64 R64, c[0x0][0x250] ;  /* 0x00009400ff407b82 */ /* 0x000e220000000a00 */
[C---:B------:R-:W-:Y:S01]  /*0340*/  LOP3.LUT R11, R0.reuse, 0xf, RZ, 0xc0, !PT ;  /* 0x0000000f000b7812 */ /* 0x040fe200078ec0ff */
[----:B------:R-:W-:Y:S01]  /*0350*/  ULDC UR4, c[0x0][0x258] ;  /* 0x0000960000047ab9 */ /* 0x000fe20000000800 */
[----:B------:R-:W-:Y:S02]  /*0360*/  SHF.R.S32.HI R15, RZ, 0x2, R0 ;  /* 0x00000002ff0f7819 */ /* 0x000fe40000011400 */
[----:B------:R-:W-:Y:S02]  /*0370*/  CS2R R24, SRZ ;  /* 0x0000000000187805 */ /* 0x000fe4000001ff00 */
[C---:B------:R-:W-:Y:S01]  /*0380*/  LOP3.LUT R21, R0.reuse, 0x7, RZ, 0xc0, !PT ;  /* 0x0000000700157812 */ /* 0x040fe200078ec0ff */
[----:B------:R-:W-:Y:S01]  /*0390*/  IMAD R14, R11, UR4, RZ ;  /* 0x000000040b0e7c24 */ /* 0x000fe2000f8e02ff */
[----:B------:R-:W-:Y:S01]  /*03a0*/  LOP3.LUT R13, R9, 0x30, RZ, 0xc0, !PT ;  /* 0x00000030090d7812 */ /* 0x000fe200078ec0ff */
[----:B------:R-:W1:Y:S01]  /*03b0*/  LDC.64 R66, c[0x0][0x260] ;  /* 0x00009800ff427b82 */ /* 0x000e620000000a00 */
[----:B------:R-:W-:Y:S01]  /*03c0*/  SGXT R15, R15, 0x1 ;  /* 0x000000010f0f781a */ /* 0x000fe20000000200 */
[----:B------:R-:W-:Y:S01]  /*03d0*/  ULDC.64 UR4, c[0x0][0x218] ;  /* 0x0000860000047ab9 */ /* 0x000fe20000000a00 */
[----:B------:R-:W-:-:S02]  /*03e0*/  LOP3.LUT R12, R0, 0x10, RZ, 0xc0, !PT ;  /* 0x00000010000c7812 */ /* 0x000fc400078ec0ff */
[----:B------:R-:W-:Y:S02]  /*03f0*/  CS2R R26, SRZ ;  /* 0x00000000001a7805 */ /* 0x000fe4000001ff00 */
[----:B------:R-:W-:Y:S02]  /*0400*/  LEA R11, R21, UR6, 0x6 ;  /* 0x00000006150b7c11 */ /* 0x000fe4000f8e30ff */
[----:B------:R-:W-:Y:S01]  /*0410*/  LOP3.LUT R13, R13, 0x20, R0, 0x78, !PT ;  /* 0x000000200d0d7812 */ /* 0x000fe200078e7800 */
[----:B------:R-:W2:Y:S01]  /*0420*/  LDC R22, c[0x0][0x268] ;  /* 0x00009a00ff167b82 */ /* 0x000ea20000000800 */
[----:B------:R-:W-:Y:S02]  /*0430*/  LOP3.LUT R15, R15, 0x90, RZ, 0xc0, !PT ;  /* 0x000000900f0f7812 */ /* 0x000fe400078ec0ff */
[----:B------:R-:W-:Y:S02]  /*0440*/  LEA R18, R12, R11, 0x5 ;  /* 0x0000000b0c127211 */ /* 0x000fe400078e28ff */
[----:B------:R-:W-:-:S02]  /*0450*/  LOP3.LUT R11, R13, 0x10, R6, 0x78, !PT ;  /* 0x000000100d0b7812 */ /* 0x000fc400078e7806 */
[----:B------:R-:W-:Y:S01]  /*0460*/  SHF.L.U32 R16, R14, 0x1, RZ ;  /* 0x000000010e107819 */ /* 0x000fe200000006ff */
[----:B0-----:R-:W-:Y:S01]  /*0470*/  IMAD R64, R64, UR7, RZ ;  /* 0x0000000740407c24 */ /* 0x001fe2000f8e02ff */
[----:B------:R-:W-:Y:S02]  /*0480*/  LOP3.LUT R15, R15, 0x60, R10, 0xf8, !PT ;  /* 0x000000600f0f7812 */ /* 0x000fe400078ef80a */
[----:B------:R-:W-:Y:S02]  /*0490*/  LEA R17, R12, UR6, 0x4 ;  /* 0x000000060c117c11 */ /* 0x000fe4000f8e20ff */
[C---:B------:R-:W-:Y:S01]  /*04a0*/  SHF.L.U32 R13, R64.reuse, 0x1, RZ ;  /* 0x00000001400d7819 */ /* 0x040fe200000006ff */
[----:B------:R-:W-:Y:S01]  /*04b0*/  IMAD.HI R64, R64, 0x2, RZ ;  /* 0x0000000240407827 */ /* 0x000fe200078e02ff */
[----:B------:R-:W-:Y:S02]  /*04c0*/  LOP3.LUT R12, R15, 0x10, R6, 0x78, !PT ;  /* 0x000000100f0c7812 */ /* 0x000fe400078e7806 */
[----:B------:R-:W-:Y:S01]  /*04d0*/  IADD3 R78, P0, P1, R16, UR4, R13 ;  /* 0x00000004104e7c10 */ /* 0x000fe2000f91e00d */
[----:B------:R-:W-:Y:S01]  /*04e0*/  IMAD.HI R13, R14, 0x2, RZ ;  /* 0x000000020e0d7827 */ /* 0x000fe200078e02ff */
[----:B------:R-:W-:-:S02]  /*04f0*/  SHF.R.U32.HI R14, RZ, 0x6, R0 ;  /* 0x00000006ff0e7819 */ /* 0x000fc40000011600 */
[----:B------:R-:W-:Y:S01]  /*0500*/  SHF.R.U32.HI R15, RZ, 0x4, R0 ;  /* 0x00000004ff0f7819 */ /* 0x000fe20000011600 */
[----:B-1----:R-:W-:Y:S01]  /*0510*/  IMAD R66, R66, UR7, RZ ;  /* 0x0000000742427c24 */ /* 0x002fe2000f8e02ff */
[----:B------:R-:W-:Y:S01]  /*0520*/  IADD3 R12, R12, R17, RZ ;  /* 0x000000110c0c7210 */ /* 0x000fe20007ffe0ff */
[----:B------:R-:W-:Y:S01]  /*0530*/  IMAD R17, R8, R67, RZ ;  /* 0x0000004308117224 */ /* 0x000fe200078e02ff */
[----:B------:R-:W-:Y:S01]  /*0540*/  IADD3.X R64, R13, UR5, R64, P0, P1 ;  /* 0x000000050d407c10 */ /* 0x000fe200087e2440 */
[----:B------:R-:W-:Y:S01]  /*0550*/  ULDC.64 UR4, c[0x0][0x220] ;  /* 0x0000880000047ab9 */ /* 0x000fe20000000a00 */
[----:B------:R-:W-:Y:S02]  /*0560*/  SGXT.U32 R13, R14, 0x2 ;  /* 0x000000020e0d781a */ /* 0x000fe40000000000 */
[----:B------:R-:W-:Y:S02]  /*0570*/  SGXT.U32 R14, R15, 0x4 ;  /* 0x000000040f0e781a */ /* 0x000fe40000000000 */
[----:B------:R-:W-:-:S02]  /*0580*/  IADD3 R11, R11, R18, RZ ;  /* 0x000000120b0b7210 */ /* 0x000fc40007ffe0ff */
[----:B------:R-:W-:Y:S01]  /*0590*/  SHF.L.U32 R15, R66, 0x1, RZ ;  /* 0x00000001420f7819 */ /* 0x000fe200000006ff */
[-C--:B------:R-:W-:Y:S01]  /*05a0*/  IMAD R14, R14, R65.reuse, RZ ;  /* 0x000000410e0e7224 */ /* 0x080fe200078e02ff */
[----:B------:R-:W-:Y:S01]  /*05b0*/  SHF.L.U32 R18, R17, 0x1, RZ ;  /* 0x0000000111127819 */ /* 0x000fe200000006ff */
[----:B------:R-:W-:Y:S01]  /*05c0*/  IMAD.HI R66, R66, 0x2, RZ ;  /* 0x0000000242427827 */ /* 0x000fe200078e02ff */
[----:B------:R-:W-:Y:S02]  /*05d0*/  LEA.HI R16, R0, 0x30, RZ, 0x1c ;  /* 0x0000003000107811 */ /* 0x000fe400078fe0ff */
[----:B------:R-:W-:Y:S01]  /*05e0*/  IADD3 R68, P4, P5, R18, UR4, R15 ;  /* 0x0000000412447c10 */ /* 0x000fe2000fd9e00f */
[----:B--2---:R-:W-:Y:S01]  /*05f0*/  IMAD R18, R13, R22, RZ ;  /* 0x000000160d127224 */ /* 0x004fe200078e02ff */
[----:B------:R-:W-:Y:S01]  /*0600*/  LEA R86, P0, R14, R78, 0x1 ;  /* 0x0000004e0e567211 */ /* 0x000fe200078008ff */
[----:B------:R-:W-:Y:S01]  /*0610*/  IMAD R15, R16, R65, RZ ;  /* 0x00000041100f7224 */ /* 0x000fe200078e02ff */
[----:B------:R-:W-:Y:S01]  /*0620*/  LEA R16, R65, R14, 0x4 ;  /* 0x0000000e41107211 */ /* 0x000fe200078e20ff */
[----:B------:R-:W-:Y:S01]  /*0630*/  IMAD.HI R17, R17, 0x2, RZ ;  /* 0x0000000211117827 */ /* 0x000fe200078e02ff */
[----:B------:R-:W-:Y:S01]  /*0640*/  LEA R19, R22, R18, 0x2 ;  /* 0x0000001216137211 */ /* 0x000fe200078e10ff */
[----:B------:R-:W-:Y:S01]  /*0650*/  UMOV UR4, URZ ;  /* 0x0000003f00047c82 */ /* 0x000fe20008000000 */
[----:B------:R-:W-:-:S02]  /*0660*/  LEA R13, R65, R16, 0x4 ;  /* 0x00000010410d7211 */ /* 0x000fc400078e20ff */
[-C--:B------:R-:W-:Y:S02]  /*0670*/  LEA R80, P1, R16, R78.reuse, 0x1 ;  /* 0x0000004e10507211 */ /* 0x080fe400078208ff */
[-C--:B------:R-:W-:Y:S02]  /*0680*/  LEA R76, P3, R15, R78.reuse, 0x1 ;  /* 0x0000004e0f4c7211 */ /* 0x080fe400078608ff */
[C---:B------:R-:W-:Y:S02]  /*0690*/  LEA R78, P2, R13.reuse, R78, 0x1 ;  /* 0x0000004e0d4e7211 */ /* 0x040fe400078408ff */
[C---:B------:R-:W-:Y:S02]  /*06a0*/  LEA R20, R22.reuse, R19, 0x2 ;  /* 0x0000001316147211 */ /* 0x040fe400078e10ff */
[----:B------:R-:W-:Y:S02]  /*06b0*/  LEA.HI.X.SX32 R79, R13, R64, 0x1, P2 ;  /* 0x000000400d4f7211 */ /* 0x000fe400010f0eff */
[----:B------:R-:W-:-:S02]  /*06c0*/  LEA R13, R22, R20, 0x2 ;  /* 0x00000014160d7211 */ /* 0x000fc400078e10ff */
[----:B------:R-:W-:Y:S02]  /*06d0*/  CS2R R22, SRZ ;  /* 0x0000000000167805 */ /* 0x000fe4000001ff00 */
[-C--:B------:R-:W-:Y:S02]  /*06e0*/  LEA.HI.X.SX32 R87, R14, R64.reuse, 0x1, P0 ;  /* 0x000000400e577211 */ /* 0x080fe400000f0eff */
[-C--:B------:R-:W-:Y:S02]  /*06f0*/  LEA.HI.X.SX32 R81, R16, R64.reuse, 0x1, P1 ;  /* 0x0000004010517211 */ /* 0x080fe400008f0eff */
[----:B------:R-:W-:Y:S02]  /*0700*/  LEA.HI.X.SX32 R77, R15, R64, 0x1, P3 ;  /* 0x000000400f4d7211 */ /* 0x000fe400018f0eff */
[-C--:B------:R-:W-:Y:S02]  /*0710*/  LEA R74, P0, R18, R68.reuse, 0x1 ;  /* 0x00000044124a7211 */ /* 0x080fe400078008ff */
[----:B------:R-:W-:-:S02]  /*0720*/  LEA R72, P1, R19, R68, 0x1 ;  /* 0x0000004413487211 */ /* 0x000fc400078208ff */
[-C--:B------:R-:W-:Y:S02]  /*0730*/  LEA R70, P2, R20, R68.reuse, 0x1 ;  /* 0x0000004414467211 */ /* 0x080fe400078408ff */
[----:B------:R-:W-:Y:S01]  /*0740*/  IADD3.X R17, R17, UR5, R66, P4, P5 ;  /* 0x0000000511117c10 */ /* 0x000fe2000a7ea442 */
[----:B------:R-:W-:Y:S01]  /*0750*/  ULDC UR5, c[0x0][0x238] ;  /* 0x00008e0000057ab9 */ /* 0x000fe20000000800 */
[----:B------:R-:W-:Y:S02]  /*0760*/  LEA R68, P3, R13, R68, 0x1 ;  /* 0x000000440d447211 */ /* 0x000fe400078608ff */
[----:B------:R-:W-:Y:S02]  /*0770*/  SHF.R.S32.HI R16, RZ, 0x6, R0 ;  /* 0x00000006ff107819 */ /* 0x000fe40000011400 */
[-C--:B------:R-:W-:Y:S02]  /*0780*/  LEA.HI.X.SX32 R75, R18, R17.reuse, 0x1, P0 ;  /* 0x00000011124b7211 */ /* 0x080fe400000f0eff */
[----:B------:R-:W-:-:S02]  /*0790*/  LEA.HI.X.SX32 R73, R19, R17, 0x1, P1 ;  /* 0x0000001113497211 */ /* 0x000fc400008f0eff */
[-C--:B------:R-:W-:Y:S02]  /*07a0*/  LEA.HI.X.SX32 R71, R20, R17.reuse, 0x1, P2 ;  /* 0x0000001114477211 */ /* 0x080fe400010f0eff */
[----:B------:R-:W-:Y:S01]  /*07b0*/  LEA.HI.X.SX32 R69, R13, R17, 0x1, P3 ;  /* 0x000000110d457211 */ /* 0x000fe200018f0eff */
[----:B------:R-:W-:Y:S01]  /*07c0*/  IMAD R17, R21, 0x90, RZ ;  /* 0x0000009015117824 */ /* 0x000fe200078e02ff */
[----:B------:R-:W-:Y:S02]  /*07d0*/  SGXT R16, R16, 0x1 ;  /* 0x000000011010781a */ /* 0x000fe40000000200 */
[----:B------:R-:W-:Y:S02]  /*07e0*/  CS2R R20, SRZ ;  /* 0x0000000000147805 */ /* 0x000fe4000001ff00 */
[----:B------:R-:W-:Y:S02]  /*07f0*/  LOP3.LUT R15, R7, 0x40, RZ, 0x3c, !PT ;  /* 0x00000040070f7812 */ /* 0x000fe400078e3cff */
[----:B------:R-:W-:-:S02]  /*0800*/  LOP3.LUT R19, R16, 0x90, RZ, 0xc0, !PT ;  /* 0x0000009010137812 */ /* 0x000fc400078ec0ff */
[----:B------:R-:W-:Y:S02]  /*0810*/  LOP3.LUT R17, R17, 0x30, R6, 0x78, !PT ;  /* 0x0000003011117812 */ /* 0x000fe400078e7806 */
[----:B------:R-:W-:Y:S02]  /*0820*/  MOV R13, 0x3f800000 ;  /* 0x3f800000000d7802 */ /* 0x000fe40000000f00 */
[----:B------:R-:W-:Y:S02]  /*0830*/  MOV R89, 0xff800000 ;  /* 0xff80000000597802 */ /* 0x000fe40000000f00 */
[----:B------:R-:W-:Y:S02]  /*0840*/  MOV R18, RZ ;  /* 0x000000ff00127202 */ /* 0x000fe40000000f00 */
[----:B------:R-:W-:Y:S02]  /*0850*/  MOV R14, RZ ;  /* 0x000000ff000e7202 */ /* 0x000fe40000000f00 */
[----:B------:R-:W-:-:S02]  /*0860*/  MOV R85, 0xff800000 ;  /* 0xff80000000557802 */ /* 0x000fc40000000f00 */
[----:B------:R-:W-:Y:S02]  /*0870*/  MOV R64, 0x3f800000 ;  /* 0x3f80000000407802 */ /* 0x000fe40000000f00 */
[----:B------:R-:W-:Y:S02]  /*0880*/  LOP3.LUT R19, R19, 0x17e, R6, 0x78, !PT ;  /* 0x0000017e13137812 */ /* 0x000fe400078e7806 */
[----:B------:R-:W-:-:S07]  /*0890*/  LOP3.LUT R16, R17, 0x40, RZ, 0x3c, !PT ;  /* 0x0000004011107812 */ /* 0x000fce00078e3cff */
.L_x_1:
[----:B------:R-:W-:-:S04]  /*08a0*/  IMAD.WIDE R32, R18, 0x2, R86 ;  /* 0x0000000212207825 */ /* 0x000fc800078e0256 */
[C---:B------:R-:W-:Y:S01]  /*08b0*/  IMAD.WIDE R34, R18.reuse, 0x2, R80 ;  /* 0x0000000212227825 */ /* 0x040fe200078e0250 */
[----:B------:R-:W2:Y:S03]  /*08c0*/  LDG.E.U16 R44, desc[UR10][R32.64] ;  /* 0x0000000a202c7981 */ /* 0x000ea6000c1e1500 */
[C---:B------:R-:W-:Y:S01]  /*08d0*/  IMAD.WIDE R36, R18.reuse, 0x2, R78 ;  /* 0x0000000212247825 */ /* 0x040fe200078e024e */
[----:B------:R-:W3:Y:S03]  /*08e0*/  LDG.E.U16 R46, desc[UR10][R34.64] ;  /* 0x0000000a222e7981 */ /* 0x000ee6000c1e1500 */
[----:B------:R-:W-:Y:S01]  /*08f0*/  IMAD.WIDE R38, R18, 0x2, R76 ;  /* 0x0000000212267825 */ /* 0x000fe200078e024c */
[----:B------:R-:W4:Y:S04]  /*0900*/  LDG.E.U16 R52, desc[UR10][R36.64] ;  /* 0x0000000a24347981 */ /* 0x000f28000c1e1500 */
[----:B------:R-:W5:Y:S01]  /*0910*/  LDG.E.U16 R54, desc[UR10][R38.64] ;  /* 0x0000000a26367981 */ /* 0x000f62000c1e1500 */
[----:B------:R-:W-:Y:S01]  /*0920*/  BAR.SYNC.DEFER_BLOCKING 0x0 ;  /* 0x0000000000007b1d */ /* 0x000fe20000010000 */
[----:B------:R-:W-:-:S04]  /*0930*/  IMAD.WIDE R90, R14, 0x2, R70 ;  /* 0x000000020e5a7825 */ /* 0x000fc800078e0246 */
[----:B------:R-:W-:-:S04]  /*0940*/  IMAD.WIDE R82, R14, 0x2, R74 ;  /* 0x000000020e527825 */ /* 0x000fc800078e024a */
[----:B------:R-:W-:-:S04]  /*0950*/  IMAD.WIDE R92, R14, 0x2, R72 ;  /* 0x000000020e5c7825 */ /* 0x000fc800078e0248 */
[----:B------:R-:W-:Y:S01]  /*0960*/  IMAD.WIDE R94, R14, 0x2, R68 ;  /* 0x000000020e5e7825 */ /* 0x000fe200078e0244 */
[----:B--2---:R-:W-:Y:S04]  /*0970*/  STS.U16 [R19+UR6], R44 ;  /* 0x0000002c13007988 */ /* 0x004fe80008000406 */
[----:B---3--:R-:W-:Y:S04]  /*0980*/  STS.U16 [R19+UR6+0x200], R46 ;  /* 0x0002002e13007988 */ /* 0x008fe80008000406 */
[----:B----4-:R-:W-:Y:S04]  /*0990*/  STS.U16 [R19+UR6+0x400], R52 ;  /* 0x0004003413007988 */ /* 0x010fe80008000406 */
[----:B-----5:R-:W-:Y:S01]  /*09a0*/  STS.U16 [R19+UR6+0x600], R54 ;  /* 0x0006003613007988 */ /* 0x020fe20008000406 */
[----:B------:R-:W-:Y:S06]  /*09b0*/  BAR.SYNC.DEFER_BLOCKING 0x0 ;  /* 0x0000000000007b1d */ /* 0x000fec0000010000 */
[----:B------:R-:W2:Y:S04]  /*09c0*/  LDG.E.U16 R88, desc[UR10][R82.64] ;  /* 0x0000000a52587981 */ /* 0x000ea8000c1e1500 */
[----:B------:R-:W3:Y:S04]  /*09d0*/  LDG.E.U16 R90, desc[UR10][R90.64] ;  /* 0x0000000a5a5a7981 */ /* 0x000ee8000c1e1500 */
[----:B------:R-:W4:Y:S04]  /*09e0*/  LDG.E.U16 R92, desc[UR10][R92.64] ;  /* 0x0000000a5c5c7981 */ /* 0x000f28000c1e1500 */
[----:B------:R-:W5:Y:S04]  /*09f0*/  LDG.E.U16 R94, desc[UR10][R94.64] ;  /* 0x0000000a5e5e7981 */ /* 0x000f68000c1e1500 */
[----:B------:R-:W-:Y:S04]  /*0a00*/  LDSM.16.MT88.4 R28, [R11+0x800] ;  /* 0x000800000b1c783b */ /* 0x000fe80000004200 */
[----:B------:R-:W0:Y:S04]  /*0a10*/  LDSM.16.M88.4 R40, [R12] ;  /* 0x000000000c28783b */ /* 0x000e280000000200 */
[----:B------:R-:W1:Y:S04]  /*0a20*/  LDSM.16.M88.4 R48, [R12+0x200] ;  /* 0x000200000c30783b */ /* 0x000e680000000200 */
[----:B------:R-:W1:Y:S04]  /*0a30*/  LDSM.16.M88.4 R32, [R12+0x600] ;  /* 0x000600000c20783b */ /* 0x000e680000000200 */
[----:B------:R-:W1:Y:S01]  /*0a40*/  LDSM.16.M88.4 R56, [R12+0x400] ;  /* 0x000400000c38783b */ /* 0x000e620000000200 */
[----:B------:R-:W-:Y:S01]  /*0a50*/  BAR.SYNC.DEFER_BLOCKING 0x0 ;  /* 0x0000000000007b1d */ /* 0x000fe20000010000 */
[C---:B0-----:R-:W-:Y:S06]  /*0a60*/  HMMA.16816.F32.BF16 R36, R28.reuse, R40, RZ ;  /* 0x000000281c24723c */ /* 0x041fec00000418ff */
[C---:B------:R-:W-:Y:S06]  /*0a70*/  HMMA.16816.F32.BF16 R40, R28.reuse, R42, RZ ;  /* 0x0000002a1c28723c */ /* 0x040fec00000418ff */
[C---:B-1----:R-:W-:Y:S06]  /*0a80*/  HMMA.16816.F32.BF16 R44, R28.reuse, R48, RZ ;  /* 0x000000301c2c723c */ /* 0x042fec00000418ff */
[C---:B------:R-:W-:Y:S07]  /*0a90*/  HMMA.16816.F32.BF16 R60, R28.reuse, R32, RZ ;  /* 0x000000201c3c723c */ /* 0x040fee00000418ff */
[----:B------:R-:W-:Y:S01]  /*0aa0*/  FMUL R32, R36, UR5 ;  /* 0x0000000524207c20 */ /* 0x000fe20008400000 */
[----:B------:R-:W-:Y:S01]  /*0ab0*/  FMUL R33, R37, UR5 ;  /* 0x0000000525217c20 */ /* 0x000fe20008400000 */
[----:B------:R-:W-:Y:S04]  /*0ac0*/  HMMA.16816.F32.BF16 R48, R28, R50, RZ ;  /* 0x000000321c30723c */ /* 0x000fe800000418ff */
[----:B------:R-:W-:Y:S01]  /*0ad0*/  FMNMX R33, R32, R33, !PT ;  /* 0x0000002120217209 */ /* 0x000fe20007800000 */
[----:B------:R-:W-:-:S05]  /*0ae0*/  FMUL R32, R40, UR5 ;  /* 0x0000000528207c20 */ /* 0x000fca0008400000 */
[----:B------:R-:W-:Y:S01]  /*0af0*/  FMNMX R33, R32, R33, !PT ;  /* 0x0000002120217209 */ /* 0x000fe20007800000 */
        /* <DEDUP_REMOVED lines=10> */
[----:B------:R-:W-:-:S05]  /*0ba0*/  FMUL R32, R49, UR5 ;  /* 0x0000000531207c20 */ /* 0x000fca0008400000 */
        /* <DEDUP_REMOVED lines=19> */
[----:B------:R-:W-:-:S05]  /*0ce0*/  FMUL R33, R39, UR5 ;  /* 0x0000000527217c20 */ /* 0x000fca0008400000 */
[----:B------:R-:W-:Y:S01]  /*0cf0*/  FMNMX R33, R32, R33, !PT ;  /* 0x0000002120217209 */ /* 0x000fe20007800000 */
[----:B------:R-:W-:-:S05]  /*0d00*/  FMUL R32, R42, UR5 ;  /* 0x000000052a207c20 */ /* 0x000fca0008400000 */
[----:B------:R-:W-:Y:S01]  /*0d10*/  FMNMX R33, R32, R33, !PT ;  /* 0x0000002120217209 */ /* 0x000fe20007800000 */
[----:B------:R-:W-:Y:S01]  /*0d20*/  FMUL R32, R43, UR5 ;  /* 0x000000052b207c20 */ /* 0x000fe20008400000 */
[----:B------:R-:W0:Y:S04]  /*0d30*/  SHFL.BFLY PT, R35, R34, 0x2, 0x1f ;  /* 0x0c401f0022237f89 */ /* 0x000e2800000e0000 */
        /* <DEDUP_REMOVED lines=8> */
[----:B0-----:R-:W-:-:S04]  /*0dc0*/  FMNMX R35, R34, R35, !PT ;  /* 0x0000002322237209 */ /* 0x001fc80007800000 */
        /* <DEDUP_REMOVED lines=13> */
[----:B------:R-:W-:-:S05]  /*0ea0*/  FMUL R32, R63, UR5 ;  /* 0x000000053f207c20 */ /* 0x000fca0008400000 */
[----:B------:R-:W-:Y:S01]  /*0eb0*/  FMNMX R35, R32, R35, !PT ;  /* 0x0000002320237209 */ /* 0x000fe20007800000 */
[----:B------:R-:W-:-:S05]  /*0ec0*/  FMUL R32, R30, UR5 ;  /* 0x000000051e207c20 */ /* 0x000fca0008400000 */
[----:B------:R-:W-:Y:S01]  /*0ed0*/  FMNMX R35, R32, R35, !PT ;  /* 0x0000002320237209 */ /* 0x000fe20007800000 */
[----:B------:R-:W-:-:S05]  /*0ee0*/  FMUL R32, R31, UR5 ;  /* 0x000000051f207c20 */ /* 0x000fca0008400000 */
[----:B------:R-:W-:-:S05]  /*0ef0*/  FMNMX R32, R32, R35, !PT ;  /* 0x0000002320207209 */ /* 0x000fca0007800000 */
[----:B------:R-:W0:Y:S01]  /*0f00*/  SHFL.BFLY PT, R35, R32, 0x2, 0x1f ;  /* 0x0c401f0020237f89 */ /* 0x000e2200000e0000 */
[----:B------:R-:W-:-:S05]  /*0f10*/  FMNMX R66, R34, R89, !PT ;  /* 0x0000005922427209 */ /* 0x000fca0007800000 */
[--C-:B------:R-:W-:Y:S01]  /*0f20*/  FFMA R36, R36, UR5, -R66.reuse ;  /* 0x0000000524247c23 */ /* 0x100fe20008000842 */
[----:B------:R-:W-:Y:S01]  /*0f30*/  FFMA R37, R37, UR5, -R66 ;  /* 0x0000000525257c23 */ /* 0x000fe20008000842 */
[----:B0-----:R-:W-:-:S05]  /*0f40*/  FMNMX R35, R32, R35, !PT ;  /* 0x0000002320237209 */ /* 0x001fca0007800000 */
[----:B------:R-:W0:Y:S01]  /*0f50*/  SHFL.BFLY PT, R32, R35, 0x1, 0x1f ;  /* 0x0c201f0023207f89 */ /* 0x000e2200000e0000 */
[----:B------:R-:W-:Y:S01]  /*0f60*/  FMUL R36, R36, 1.4426950216293334961 ;  /* 0x3fb8aa3b24247820 */ /* 0x000fe20000400000 */
[----:B------:R-:W-:Y:S01]  /*0f70*/  FMUL R33, R37, 1.4426950216293334961 ;  /* 0x3fb8aa3b25217820 */ /* 0x000fe20000400000 */
[--C-:B------:R-:W-:Y:S01]  /*0f80*/  FFMA R40, R40, UR5, -R66.reuse ;  /* 0x0000000528287c23 */ /* 0x100fe20008000842 */
[--C-:B------:R-:W-:Y:S01]  /*0f90*/  FFMA R41, R41, UR5, -R66.reuse ;  /* 0x0000000529297c23 */ /* 0x100fe20008000842 */
[--C-:B------:R-:W-:Y:S01]  /*0fa0*/  FFMA R45, R45, UR5, -R66.reuse ;  /* 0x000000052d2d7c23 */ /* 0x100fe20008000842 */
[--C-:B------:R-:W-:Y:S01]  /*0fb0*/  FFMA R48, R48, UR5, -R66.reuse ;  /* 0x0000000530307c23 */ /* 0x100fe20008000842 */
[----:B--2---:R1:W-:Y:S01]  /*0fc0*/  STS.U16 [R7+UR6], R88 ;  /* 0x0000005807007988 */ /* 0x0043e20008000406 */
[----:B------:R-:W-:Y:S01]  /*0fd0*/  FMUL R37, R40, 1.4426950216293334961 ;  /* 0x3fb8aa3b28257820 */ /* 0x000fe20000400000 */
[----:B------:R-:W-:Y:S02]  /*0fe0*/  FFMA R56, R56, UR5, -R66 ;  /* 0x0000000538387c23 */ /* 0x000fe40008000842 */
[----:B---3--:R-:W-:Y:S01]  /*0ff0*/  STS.U16 [R7+UR6+0x400], R90 ;  /* 0x0004005a07007988 */ /* 0x008fe20008000406 */
[----:B------:R-:W-:Y:S01]  /*1000*/  FMUL R40, R41, 1.4426950216293334961 ;  /* 0x3fb8aa3b29287820 */ /* 0x000fe20000400000 */
[----:B------:R-:W-:Y:S02]  /*1010*/  MUFU.EX2 R36, R36 ;  /* 0x0000002400247308 */ /* 0x000fe40000000800 */
[----:B----4-:R-:W-:Y:S01]  /*1020*/  STS.U16 [R15+UR6+0x200], R92 ;  /* 0x0002005c0f007988 */ /* 0x010fe20008000406 */
[----:B------:R-:W-:-:S03]  /*1030*/  FMUL R41, R45, 1.4426950216293334961 ;  /* 0x3fb8aa3b2d297820 */ /* 0x000fc60000400000 */
[----:B-----5:R-:W-:Y:S01]  /*1040*/  STS.U16 [R15+UR6+0x600], R94 ;  /* 0x0006005e0f007988 */ /* 0x020fe20008000406 */
[----:B------:R-:W-:Y:S01]  /*1050*/  FMUL R45, R48, 1.4426950216293334961 ;  /* 0x3fb8aa3b302d7820 */ /* 0x000fe20000400000 */
[----:B------:R-:W2:Y:S01]  /*1060*/  MUFU.EX2 R33, R33 ;  /* 0x0000002100217308 */ /* 0x000ea20000000800 */
[----:B------:R-:W-:Y:S01]  /*1070*/  FMUL R48, R56, 1.4426950216293334961 ;  /* 0x3fb8aa3b38307820 */ /* 0x000fe20000400000 */
[----:B0-----:R-:W-:Y:S01]  /*1080*/  FMNMX R32, R35, R32, !PT ;  /* 0x0000002023207209 */ /* 0x001fe20007800000 */
[--C-:B------:R-:W-:Y:S01]  /*1090*/  FFMA R34, R57, UR5, -R66.reuse ;  /* 0x0000000539227c23 */ /* 0x100fe20008000842 */
[----:B------:R-:W-:-:S04]  /*10a0*/  FFMA R52, R52, UR5, -R66 ;  /* 0x0000000534347c23 */ /* 0x000fc80008000842 */
[----:B------:R-:W0:Y:S01]  /*10b0*/  MUFU.EX2 R37, R37 ;  /* 0x0000002500257308 */ /* 0x000e220000000800 */
[----:B------:R-:W-:-:S07]  /*10c0*/  FMUL R52, R52, 1.4426950216293334961 ;  /* 0x3fb8aa3b34347820 */ /* 0x000fce0000400000 */
[----:B------:R3:W-:Y:S01]  /*10d0*/  MUFU.EX2 R57, R48 ;  /* 0x0000003000397308 */ /* 0x0007e20000000800 */
[--C-:B------:R-:W-:Y:S01]  /*10e0*/  FFMA R44, R44, UR5, -R66.reuse ;  /* 0x000000052c2c7c23 */ /* 0x100fe20008000842 */
[----:B------:R-:W-:Y:S01]  /*10f0*/  FFMA R61, R61, UR5, -R66 ;  /* 0x000000053d3d7c23 */ /* 0x000fe20008000842 */
[----:B---3--:R-:W-:Y:S01]  /*1100*/  FMNMX R48, R32, R85, !PT ;  /* 0x0000005520307209 */ /* 0x008fe20007800000 */
[----:B------:R-:W-:-:S04]  /*1110*/  FADD R32, -R66, R89 ;  /* 0x0000005942207221 */ /* 0x000fc80000000100 */
[----:B------:R-:W-:Y:S01]  /*1120*/  MUFU.EX2 R83, R52 ;  /* 0x0000003400537308 */ /* 0x000fe20000000800 */
[----:B------:R-:W-:Y:S01]  /*1130*/  FMUL R32, R32, 1.4426950216293334961 ;  /* 0x3fb8aa3b20207820 */ /* 0x000fe20000400000 */
[--C-:B------:R-:W-:Y:S01]  /*1140*/  FFMA R38, R38, UR5, -R48.reuse ;  /* 0x0000000526267c23 */ /* 0x100fe20008000830 */
[--C-:B------:R-:W-:Y:S01]  /*1150*/  FFMA R39, R39, UR5, -R48.reuse ;  /* 0x0000000527277c23 */ /* 0x100fe20008000830 */
[----:B------:R-:W-:Y:S01]  /*1160*/  FFMA R42, R42, UR5, -R48 ;  /* 0x000000052a2a7c23 */ /* 0x000fe20008000830 */
[----:B------:R-:W-:-:S03]  /*1170*/  FMUL R34, R34, 1.4426950216293334961 ;  /* 0x3fb8aa3b22227820 */ /* 0x000fc60000400000 */
[----:B------:R2:W-:Y:S01]  /*1180*/  MUFU.EX2 R52, R32 ;  /* 0x0000002000347308 */ /* 0x0005e20000000800 */
[----:B------:R-:W-:Y:S01]  /*1190*/  FMUL R38, R38, 1.4426950216293334961 ;  /* 0x3fb8aa3b26267820 */ /* 0x000fe20000400000 */
[----:B------:R-:W-:Y:S01]  /*11a0*/  FMUL R39, R39, 1.4426950216293334961 ;  /* 0x3fb8aa3b27277820 */ /* 0x000fe20000400000 */
[----:B------:R-:W-:Y:S01]  /*11b0*/  FMUL R44, R44, 1.4426950216293334961 ;  /* 0x3fb8aa3b2c2c7820 */ /* 0x000fe20000400000 */
[----:B------:R-:W-:Y:S01]  /*11c0*/  FMUL R42, R42, 1.4426950216293334961 ;  /* 0x3fb8aa3b2a2a7820 */ /* 0x000fe20000400000 */
[----:B------:R-:W-:Y:S01]  /*11d0*/  FFMA R43, R43, UR5, -R48 ;  /* 0x000000052b2b7c23 */ /* 0x000fe20008000830 */
[----:B------:R-:W-:Y:S02]  /*11e0*/  FMUL R56, R61, 1.4426950216293334961 ;  /* 0x3fb8aa3b3d387820 */ /* 0x000fe40000400000 */
[----:B------:R-:W3:Y:S01]  /*11f0*/  MUFU.EX2 R40, R40 ;  /* 0x0000002800287308 */ /* 0x000ee20000000800 */
[----:B--2---:R-:W-:Y:S01]  /*1200*/  FADD R32, R36, R33 ;  /* 0x0000002124207221 */ /* 0x004fe20000000000 */
[----:B------:R-:W-:Y:S01]  /*1210*/  FMUL R43, R43, 1.4426950216293334961 ;  /* 0x3fb8aa3b2b2b7820 */ /* 0x000fe20000400000 */
[----:B------:R-:W-:-:S02]  /*1220*/  F2FP.BF16.F32.PACK_AB R36, R33, R36 ;  /* 0x000000242124723e */ /* 0x000fc400000010ff */
[----:B0-----:R-:W-:-:S03]  /*1230*/  FADD R89, R37, R32 ;  /* 0x0000002025597221 */ /* 0x001fc60000000000 */
[----:B------:R-:W-:Y:S08]  /*1240*/  MUFU.EX2 R61, R38 ;  /* 0x00000026003d7308 */ /* 0x000ff00000000800 */
[----:B------:R0:W2:Y:S01]  /*1250*/  MUFU.EX2 R98, R39 ;  /* 0x0000002700627308 */ /* 0x0000a20000000800 */
[----:B------:R-:W-:-:S07]  /*1260*/  FFMA R53, R53, UR5, -R66 ;  /* 0x0000000535357c23 */ /* 0x000fce0008000842 */
[----:B------:R4:W-:Y:S01]  /*1270*/  MUFU.EX2 R84, R34 ;  /* 0x0000002200547308 */ /* 0x0009e20000000800 */
[----:B------:R-:W-:Y:S07]  /*1280*/  BAR.SYNC.DEFER_BLOCKING 0x0 ;  /* 0x0000000000007b1d */ /* 0x000fee0000010000 */
[----:B------:R-:W-:Y:S01]  /*1290*/  MUFU.EX2 R44, R44 ;  /* 0x0000002c002c7308 */ /* 0x000fe20000000800 */
[----:B------:R-:W-:-:S07]  /*12a0*/  FFMA R28, R28, UR5, -R66 ;  /* 0x000000051c1c7c23 */ /* 0x000fce0008000842 */
[----:B------:R-:W5:Y:S01]  /*12b0*/  MUFU.EX2 R42, R42 ;  /* 0x0000002a002a7308 */ /* 0x000f620000000800 */
[----:B0-----:R-:W-:Y:S01]  /*12c0*/  FADD R39, -R48, R85 ;  /* 0x0000005530277221 */ /* 0x001fe20000000100 */
[----:B----4-:R-:W0:Y:S06]  /*12d0*/  LDSM.16.M88.4 R32, [R17+UR6] ;  /* 0x000000061120783b */ /* 0x010e2c0008000200 */
[----:B------:R-:W4:Y:S01]  /*12e0*/  MUFU.EX2 R43, R43 ;  /* 0x0000002b002b7308 */ /* 0x000f220000000800 */
[----:B------:R-:W-:Y:S01]  /*12f0*/  FMUL R53, R53, 1.4426950216293334961 ;  /* 0x3fb8aa3b35357820 */ /* 0x000fe20000400000 */
[----:B------:R-:W-:Y:S01]  /*1300*/  FFMA R49, R49, UR5, -R66 ;  /* 0x0000000531317c23 */ /* 0x000fe20008000842 */
[----:B---3--:R-:W-:-:S05]  /*1310*/  FADD R89, R40, R89 ;  /* 0x0000005928597221 */ /* 0x008fca0000000000 */
[----:B------:R-:W3:Y:S01]  /*1320*/  MUFU.EX2 R41, R41 ;  /* 0x0000002900297308 */ /* 0x000ee20000000800 */
[----:B------:R-:W-:Y:S01]  /*1330*/  F2FP.BF16.F32.PACK_AB R38, R40, R37 ;  /* 0x000000252826723e */ /* 0x000fe200000010ff */
[----:B------:R-:W-:Y:S01]  /*1340*/  FMUL R28, R28, 1.4426950216293334961 ;  /* 0x3fb8aa3b1c1c7820 */ /* 0x000fe20000400000 */
[----:B------:R-:W-:Y:S01]  /*1350*/  FMUL R40, R39, 1.4426950216293334961 ;  /* 0x3fb8aa3b27287820 */ /* 0x000fe20000400000 */
[----:B------:R-:W-:Y:S01]  /*1360*/  FFMA R29, R29, UR5, -R66 ;  /* 0x000000051d1d7c23 */ /* 0x000fe20008000842 */
[----:B------:R-:W-:Y:S01]  /*1370*/  FFMA R46, R46, UR5, -R48 ;  /* 0x000000052e2e7c23 */ /* 0x000fe20008000830 */
[----:B--2---:R-:W-:Y:S01]  /*1380*/  FADD R85, R61, R98 ;  /* 0x000000623d557221 */ /* 0x004fe20000000000 */
[----:B------:R-:W-:Y:S01]  /*1390*/  FMUL R49, R49, 1.4426950216293334961 ;  /* 0x3fb8aa3b31317820 */ /* 0x000fe20000400000 */
[----:B------:R-:W-:Y:S01]  /*13a0*/  MUFU.EX2 R82, R53 ;  /* 0x0000003500527308 */ /* 0x000fe20000000800 */
[----:B------:R-:W-:Y:S01]  /*13b0*/  FFMA R60, R60, UR5, -R66 ;  /* 0x000000053c3c7c23 */ /* 0x000fe20008000842 */
[--C-:B------:R-:W-:Y:S01]  /*13c0*/  FFMA R39, R51, UR5, -R48.reuse ;  /* 0x0000000533277c23 */ /* 0x100fe20008000830 */
[----:B------:R-:W-:Y:S01]  /*13d0*/  FMUL R29, R29, 1.4426950216293334961 ;  /* 0x3fb8aa3b1d1d7820 */ /* 0x000fe20000400000 */
[----:B------:R-:W-:-:S04]  /*13e0*/  FFMA R47, R47, UR5, -R48 ;  /* 0x000000052f2f7c23 */ /* 0x000fc80008000830 */
[----:B------:R2:W-:Y:S01]  /*13f0*/  MUFU.EX2 R53, R28 ;  /* 0x0000001c00357308 */ /* 0x0005e20000000800 */
[----:B------:R-:W-:Y:S01]  /*1400*/  F2FP.BF16.F32.PACK_AB R37, R98, R61 ;  /* 0x0000003d6225723e */ /* 0x000fe200000010ff */
[----:B------:R-:W-:-:S06]  /*1410*/  FFMA R50, R50, UR5, -R48 ;  /* 0x0000000532327c23 */ /* 0x000fcc0008000830 */
[----:B------:R3:W0:Y:S01]  /*1420*/  MUFU.EX2 R51, R40 ;  /* 0x0000002800337308 */ /* 0x0006220000000800 */
[----:B--2---:R-:W-:Y:S01]  /*1430*/  FMUL R28, R46, 1.4426950216293334961 ;  /* 0x3fb8aa3b2e1c7820 */ /* 0x004fe20000400000 */
[----:B-----5:R-:W-:Y:S01]  /*1440*/  FADD R46, R42, R85 ;  /* 0x000000552a2e7221 */ /* 0x020fe20000000000 */
[----:B-1----:R-:W-:Y:S01]  /*1450*/  FMUL R88, R39, 1.4426950216293334961 ;  /* 0x3fb8aa3b27587820 */ /* 0x002fe20000400000 */
[----:B----4-:R-:W-:-:S04]  /*1460*/  F2FP.BF16.F32.PACK_AB R39, R43, R42 ;  /* 0x0000002a2b27723e */ /* 0x010fc800000010ff */
[----:B------:R1:W-:Y:S01]  /*1470*/  MUFU.EX2 R96, R49 ;  /* 0x0000003100607308 */ /* 0x0003e20000000800 */
[----:B---3--:R-:W-:Y:S01]  /*1480*/  FADD R40, R44, R89 ;  /* 0x000000592c287221 */ /* 0x008fe20000000000 */
[----:B------:R-:W-:Y:S01]  /*1490*/  FADD R61, R43, R46 ;  /* 0x0000002e2b3d7221 */ /* 0x000fe20000000000 */
[C---:B------:R-:W-:Y:S02]  /*14a0*/  F2FP.BF16.F32.PACK_AB R44, R41.reuse, R44 ;  /* 0x0000002c292c723e */ /* 0x040fe400000010ff */
[----:B------:R-:W-:Y:S02]  /*14b0*/  FADD R46, R41, R40 ;  /* 0x00000028292e7221 */ /* 0x000fe40000000000 */
[----:B------:R-:W2:Y:S01]  /*14c0*/  LDSM.16.M88.4 R40, [R17+UR6+0x400] ;  /* 0x000400061128783b */ /* 0x000ea20008000200 */
[----:B-1----:R-:W-:Y:S02]  /*14d0*/  FMUL R49, R60, 1.4426950216293334961 ;  /* 0x3fb8aa3b3c317820 */ /* 0x002fe40000400000 */
[----:B------:R1:W-:Y:S01]  /*14e0*/  MUFU.EX2 R60, R29 ;  /* 0x0000001d003c7308 */ /* 0x0003e20000000800 */
[----:B------:R-:W-:Y:S01]  /*14f0*/  FFMA R54, R54, UR5, -R48 ;  /* 0x0000000536367c23 */ /* 0x000fe20008000830 */
[----:B-1----:R-:W-:-:S06]  /*1500*/  FMUL R29, R47, 1.4426950216293334961 ;  /* 0x3fb8aa3b2f1d7820 */ /* 0x002fcc0000400000 */
[----:B------:R-:W1:Y:S01]  /*1510*/  MUFU.EX2 R28, R28 ;  /* 0x0000001c001c7308 */ /* 0x000e620000000800 */
[----:B------:R-:W-:Y:S01]  /*1520*/  FMUL R47, R50, 1.4426950216293334961 ;  /* 0x3fb8aa3b322f7820 */ /* 0x000fe20000400000 */
[C---:B------:R-:W-:Y:S01]  /*1530*/  FMUL R24, R52.reuse, R24 ;  /* 0x0000001834187220 */ /* 0x040fe20000400000 */
[----:B------:R-:W-:-:S05]  /*1540*/  FMUL R25, R52, R25 ;  /* 0x0000001934197220 */ /* 0x000fca0000400000 */
[----:B------:R-:W3:Y:S01]  /*1550*/  MUFU.EX2 R29, R29 ;  /* 0x0000001d001d7308 */ /* 0x000ee20000000800 */
[C---:B0-----:R-:W-:Y:S01]  /*1560*/  FMUL R26, R51.reuse, R26 ;  /* 0x0000001a331a7220 */ /* 0x041fe20000400000 */
[----:B------:R-:W-:Y:S01]  /*1570*/  FMUL R27, R51, R27 ;  /* 0x0000001b331b7220 */ /* 0x000fe20000400000 */
[----:B------:R-:W-:-:S05]  /*1580*/  FMUL R50, R54, 1.4426950216293334961 ;  /* 0x3fb8aa3b36327820 */ /* 0x000fca0000400000 */
[----:B------:R-:W0:Y:S01]  /*1590*/  MUFU.EX2 R45, R45 ;  /* 0x0000002d002d7308 */ /* 0x000e220000000800 */
[--C-:B------:R-:W-:Y:S01]  /*15a0*/  FFMA R55, R55, UR5, -R48.reuse ;  /* 0x0000000537377c23 */ /* 0x100fe20008000830 */
[----:B------:R-:W-:-:S06]  /*15b0*/  FFMA R58, R58, UR5, -R48 ;  /* 0x000000053a3a7c23 */ /* 0x000fcc0008000830 */
[----:B------:R-:W4:Y:S01]  /*15c0*/  MUFU.EX2 R47, R47 ;  /* 0x0000002f002f7308 */ /* 0x000f220000000800 */
[----:B------:R-:W-:Y:S01]  /*15d0*/  FMUL R54, R55, 1.4426950216293334961 ;  /* 0x3fb8aa3b37367820 */ /* 0x000fe20000400000 */
[----:B------:R-:W-:Y:S06]  /*15e0*/  HMMA.16816.F32.BF16 R24, R36, R32, R24 ;  /* 0x000000202418723c */ /* 0x000fec0000041818 */
[----:B------:R-:W5:Y:S01]  /*15f0*/  MUFU.EX2 R88, R88 ;  /* 0x0000005800587308 */ /* 0x000f620000000800 */
[----:B-1----:R-:W-:Y:S01]  /*1600*/  FADD R32, R28, R61 ;  /* 0x0000003d1c207221 */ /* 0x002fe20000000000 */
[----:B------:R-:W-:Y:S01]  /*1610*/  FMUL R55, R58, 1.4426950216293334961 ;  /* 0x3fb8aa3b3a377820 */ /* 0x000fe20000400000 */
[----:B------:R-:W-:-:S05]  /*1620*/  FFMA R59, R59, UR5, -R48 ;  /* 0x000000053b3b7c23 */ /* 0x000fca0008000830 */
[----:B------:R-:W1:Y:S01]  /*1630*/  MUFU.EX2 R50, R50 ;  /* 0x0000003200327308 */ /* 0x000e620000000800 */
[----:B---3--:R-:W-:Y:S01]  /*1640*/  FADD R32, R29, R32 ;  /* 0x000000201d207221 */ /* 0x008fe20000000000 */
[----:B0-----:R-:W-:Y:S01]  /*1650*/  FADD R85, R45, R46 ;  /* 0x0000002e2d557221 */ /* 0x001fe20000000000 */
[----:B------:R-:W-:Y:S01]  /*1660*/  FMUL R58, R59, 1.4426950216293334961 ;  /* 0x3fb8aa3b3b3a7820 */ /* 0x000fe20000400000 */
[----:B------:R-:W-:Y:S01]  /*1670*/  FFMA R62, R62, UR5, -R48 ;  /* 0x000000053e3e7c23 */ /* 0x000fe20008000830 */
[----:B------:R-:W-:-:S03]  /*1680*/  F2FP.BF16.F32.PACK_AB R46, R96, R45 ;  /* 0x0000002d602e723e */ /* 0x000fc600000010ff */
[----:B------:R0:W3:Y:S01]  /*1690*/  MUFU.EX2 R33, R54 ;  /* 0x0000003600217308 */ /* 0x0000e20000000800 */
[----:B------:R-:W-:Y:S01]  /*16a0*/  F2FP.BF16.F32.PACK_AB R45, R29, R28 ;  /* 0x0000001c1d2d723e */ /* 0x000fe200000010ff */
[----:B----4-:R-:W-:Y:S01]  /*16b0*/  FADD R29, R47, R32 ;  /* 0x000000202f1d7221 */ /* 0x010fe20000000000 */
[--C-:B------:R-:W-:Y:S01]  /*16c0*/  FFMA R63, R63, UR5, -R48.reuse ;  /* 0x000000053f3f7c23 */ /* 0x100fe20008000830 */
[----:B------:R-:W-:-:S04]  /*16d0*/  FFMA R30, R30, UR5, -R48 ;  /* 0x000000051e1e7c23 */ /* 0x000fc80008000830 */
[----:B------:R-:W4:Y:S01]  /*16e0*/  MUFU.EX2 R55, R55 ;  /* 0x0000003700377308 */ /* 0x000f220000000800 */
[----:B0-----:R-:W-:Y:S01]  /*16f0*/  FMUL R54, R62, 1.4426950216293334961 ;  /* 0x3fb8aa3b3e367820 */ /* 0x001fe20000400000 */
[----:B------:R-:W-:Y:S01]  /*1700*/  FADD R90, R96, R85 ;  /* 0x00000055605a7221 */ /* 0x000fe20000000000 */
[----:B-----5:R-:W-:Y:S01]  /*1710*/  FADD R29, R88, R29 ;  /* 0x0000001d581d7221 */ /* 0x020fe20000000000 */
[----:B------:R-:W-:-:S04]  /*1720*/  FMUL R59, R63, 1.4426950216293334961 ;  /* 0x3fb8aa3b3f3b7820 */ /* 0x000fc80000400000 */
[----:B------:R-:W0:Y:S01]  /*1730*/  MUFU.EX2 R58, R58 ;  /* 0x0000003a003a7308 */ /* 0x000e220000000800 */
[----:B------:R-:W-:Y:S01]  /*1740*/  FMUL R61, R30, 1.4426950216293334961 ;  /* 0x3fb8aa3b1e3d7820 */ /* 0x000fe20000400000 */
[C---:B------:R-:W-:Y:S01]  /*1750*/  FMUL R20, R52.reuse, R20 ;  /* 0x0000001434147220 */ /* 0x040fe20000400000 */
[C---:B------:R-:W-:Y:S01]  /*1760*/  FMUL R22, R51.reuse, R22 ;  /* 0x0000001633167220 */ /* 0x040fe20000400000 */
[----:B------:R-:W-:Y:S01]  /*1770*/  FMUL R21, R52, R21 ;  /* 0x0000001534157220 */ /* 0x000fe20000400000 */
[----:B------:R-:W-:Y:S01]  /*1780*/  FMUL R23, R51, R23 ;  /* 0x0000001733177220 */ /* 0x000fe20000400000 */
[----:B------:R-:W-:Y:S01]  /*1790*/  FADD R63, R83, R90 ;  /* 0x0000005a533f7221 */ /* 0x000fe20000000000 */
[----:B-1----:R-:W-:Y:S01]  /*17a0*/  FADD R30, R50, R29 ;  /* 0x0000001d321e7221 */ /* 0x002fe20000000000 */
[----:B------:R-:W1:Y:S01]  /*17b0*/  MUFU.EX2 R49, R49 ;  /* 0x0000003100317308 */ /* 0x000e620000000800 */
[----:B------:R-:W-:Y:S01]  /*17c0*/  FFMA R31, R31, UR5, -R48 ;  /* 0x000000051f1f7c23 */ /* 0x000fe20008000830 */
[----:B------:R-:W-:Y:S01]  /*17d0*/  FADD R28, R82, R63 ;  /* 0x0000003f521c7221 */ /* 0x000fe20000000000 */
[----:B---3--:R-:W-:-:S05]  /*17e0*/  FADD R30, R33, R30 ;  /* 0x0000001e211e7221 */ /* 0x008fca0000000000 */
[----:B------:R-:W3:Y:S01]  /*17f0*/  MUFU.EX2 R54, R54 ;  /* 0x0000003600367308 */ /* 0x000ee20000000800 */
[----:B--2---:R-:W-:Y:S01]  /*1800*/  HMMA.16816.F32.BF16 R36, R36, R40, R20 ;  /* 0x000000282424723c */ /* 0x004fe20000041814 */
[----:B------:R-:W-:-:S06]  /*1810*/  FMUL R32, R31, 1.4426950216293334961 ;  /* 0x3fb8aa3b1f207820 */ /* 0x000fcc0000400000 */
[----:B------:R-:W2:Y:S01]  /*1820*/  MUFU.EX2 R56, R56 ;  /* 0x0000003800387308 */ /* 0x000ea20000000800 */
[----:B------:R-:W-:Y:S01]  /*1830*/  FADD R21, R57, R28 ;  /* 0x0000001c39157221 */ /* 0x000fe20000000000 */
[----:B----4-:R-:W-:Y:S01]  /*1840*/  FADD R23, R55, R30 ;  /* 0x0000001e37177221 */ /* 0x010fe20000000000 */
[----:B------:R-:W-:Y:S01]  /*1850*/  F2FP.BF16.F32.PACK_AB R47, R88, R47 ;  /* 0x0000002f582f723e */ /* 0x000fe200000010ff */
[----:B------:R-:W4:Y:S04]  /*1860*/  LDSM.16.M88.4 R28, [R16+UR6] ;  /* 0x00000006101c783b */ /* 0x000f280008000200 */
[----:B------:R-:W5:Y:S01]  /*1870*/  MUFU.EX2 R59, R59 ;  /* 0x0000003b003b7308 */ /* 0x000f620000000800 */
[----:B------:R-:W-:Y:S01]  /*1880*/  FADD R62, R84, R21 ;  /* 0x00000015543e7221 */ /* 0x000fe20000000000 */
[----:B0-----:R-:W-:-:S06]  /*1890*/  FADD R41, R58, R23 ;  /* 0x000000173a297221 */ /* 0x001fcc0000000000 */
[----:B------:R-:W0:Y:S01]  /*18a0*/  MUFU.EX2 R61, R61 ;  /* 0x0000003d003d7308 */ /* 0x000e220000000800 */
[----:B-1----:R-:W-:Y:S01]  /*18b0*/  FADD R63, R49, R62 ;  /* 0x0000003e313f7221 */ /* 0x002fe20000000000 */
[----:B---3--:R-:W-:Y:S01]  /*18c0*/  FADD R88, R54, R41 ;  /* 0x0000002936587221 */ /* 0x008fe20000000000 */
[----:B------:R-:W-:Y:S05]  /*18d0*/  LDSM.16.M88.4 R20, [R16+UR6+0x400] ;  /* 0x000400061014783b */ /* 0x000fea0008000200 */
[----:B------:R-:W1:Y:S01]  /*18e0*/  MUFU.EX2 R40, R32 ;  /* 0x0000002000287308 */ /* 0x000e620000000800 */
[----:B--2---:R-:W-:Y:S01]  /*18f0*/  FADD R62, R56, R63 ;  /* 0x0000003f383e7221 */ /* 0x004fe20000000000 */
[----:B-----5:R-:W-:Y:S01]  /*1900*/  FADD R88, R59, R88 ;  /* 0x000000583b587221 */ /* 0x020fe20000000000 */
[----:B------:R-:W-:Y:S03]  /*1910*/  HMMA.16816.F32.BF16 R24, R44, R34, R24 ;  /* 0x000000222c18723c */ /* 0x000fe60000041818 */
[----:B0-----:R-:W-:-:S04]  /*1920*/  FADD R63, R61, R88 ;  /* 0x000000583d3f7221 */ /* 0x001fc80000000000 */
[----:B------:R-:W-:-:S04]  /*1930*/  FADD R35, R53, R62 ;  /* 0x0000003e35237221 */ /* 0x000fc80000000000 */
[----:B------:R-:W-:Y:S01]  /*1940*/  FADD R41, R60, R35 ;  /* 0x000000233c297221 */ /* 0x000fe20000000000 */
[----:B-1----:R-:W-:Y:S01]  /*1950*/  FADD R63, R40, R63 ;  /* 0x0000003f283f7221 */ /* 0x002fe20000000000 */
[----:B------:R-:W-:Y:S03]  /*1960*/  HMMA.16816.F32.BF16 R36, R44, R42, R36 ;  /* 0x0000002a2c24723c */ /* 0x000fe60000041824 */
[----:B------:R-:W0:Y:S04]  /*1970*/  SHFL.BFLY PT, R42, R41, 0x2, 0x1f ;  /* 0x0c401f00292a7f89 */ /* 0x000e2800000e0000 */
[----:B------:R-:W1:Y:S01]  /*1980*/  SHFL.BFLY PT, R44, R63, 0x2, 0x1f ;  /* 0x0c401f003f2c7f89 */ /* 0x000e6200000e0000 */
[----:B------:R-:W-:-:S02]  /*1990*/  F2FP.BF16.F32.PACK_AB R32, R82, R83 ;  /* 0x000000535220723e */ /* 0x000fc400000010ff */
[----:B------:R-:W-:Y:S02]  /*19a0*/  F2FP.BF16.F32.PACK_AB R34, R84, R57 ;  /* 0x000000395422723e */ /* 0x000fe400000010ff */
[----:B------:R-:W-:Y:S02]  /*19b0*/  F2FP.BF16.F32.PACK_AB R33, R33, R50 ;  /* 0x000000322121723e */ /* 0x000fe400000010ff */
[----:B------:R-:W-:-:S07]  /*19c0*/  F2FP.BF16.F32.PACK_AB R35, R58, R55 ;  /* 0x000000373a23723e */ /* 0x000fce00000010ff */
[----:B----4-:R-:W-:Y:S01]  /*19d0*/  HMMA.16816.F32.BF16 R24, R32, R28, R24 ;  /* 0x0000001c2018723c */ /* 0x010fe20000041818 */
[----:B0-----:R-:W-:Y:S01]  /*19e0*/  FADD R42, R41, R42 ;  /* 0x0000002a292a7221 */ /* 0x001fe20000000000 */
[----:B-1----:R-:W-:-:S04]  /*19f0*/  FADD R44, R63, R44 ;  /* 0x0000002c3f2c7221 */ /* 0x002fc80000000000 */
[----:B------:R-:W0:Y:S01]  /*1a00*/  SHFL.BFLY PT, R29, R42, 0x1, 0x1f ;  /* 0x0c201f002a1d7f89 */ /* 0x000e2200000e0000 */
[----:B------:R-:W-:Y:S03]  /*1a10*/  HMMA.16816.F32.BF16 R36, R32, R20, R36 ;  /* 0x000000142024723c */ /* 0x000fe60000041824 */
[----:B------:R-:W1:Y:S01]  /*1a20*/  SHFL.BFLY PT, R41, R44, 0x1, 0x1f ;  /* 0x0c201f002c297f89 */ /* 0x000e6200000e0000 */
[----:B------:R-:W-:-:S06]  /*1a30*/  UIADD3 UR4, UR4, 0x40, URZ ;  /* 0x0000004004047890 */ /* 0x000fcc000fffe03f */
[----:B------:R-:W-:Y:S02]  /*1a40*/  ISETP.LE.AND P0, PT, R5, UR4, PT ;  /* 0x0000000405007c0c */ /* 0x000fe4000bf03270 */
[----:B------:R-:W-:Y:S02]  /*1a50*/  F2FP.BF16.F32.PACK_AB R32, R56, R49 ;  /* 0x000000313820723e */ /* 0x000fe400000010ff */
[----:B------:R-:W-:Y:S02]  /*1a60*/  F2FP.BF16.F32.PACK_AB R34, R60, R53 ;  /* 0x000000353c22723e */ /* 0x000fe400000010ff */
[----:B------:R-:W-:Y:S02]  /*1a70*/  F2FP.BF16.F32.PACK_AB R33, R59, R54 ;  /* 0x000000363b21723e */ /* 0x000fe400000010ff */
[----:B------:R-:W-:Y:S01]  /*1a80*/  F2FP.BF16.F32.PACK_AB R35, R40, R61 ;  /* 0x0000003d2823723e */ /* 0x000fe200000010ff */
[----:B0-----:R-:W-:-:S06]  /*1a90*/  FADD R29, R42, R29 ;  /* 0x0000001d2a1d7221 */ /* 0x001fcc0000000000 */
[----:B------:R-:W-:Y:S01]  /*1aa0*/  HMMA.16816.F32.BF16 R24, R32, R30, R24 ;  /* 0x0000001e2018723c */ /* 0x000fe20000041818 */
[----:B-1----:R-:W-:Y:S01]  /*1ab0*/  FADD R28, R44, R41 ;  /* 0x000000292c1c7221 */ /* 0x002fe20000000000 */
[----:B------:R-:W-:-:S04]  /*1ac0*/  FFMA R13, R52, R13, R29 ;  /* 0x0000000d340d7223 */ /* 0x000fc8000000001d */
[----:B------:R-:W-:Y:S01]  /*1ad0*/  HMMA.16816.F32.BF16 R20, R32, R22, R36 ;  /* 0x000000162014723c */ /* 0x000fe20000041824 */
[----:B------:R-:W-:Y:S01]  /*1ae0*/  FFMA R64, R51, R64, R28 ;  /* 0x0000004033407223 */ /* 0x000fe2000000001c */
[----:B------:R-:W-:Y:S02]  /*1af0*/  LEA R14, R67, R14, 0x6 ;  /* 0x0000000e430e7211 */ /* 0x000fe400078e30ff */
[----:B------:R-:W-:Y:S02]  /*1b00*/  LEA R18, R65, R18, 0x6 ;  /* 0x0000001241127211 */ /* 0x000fe400078e30ff */
[----:B------:R-:W-:Y:S02]  /*1b10*/  MOV R89, R66 ;  /* 0x0000004200597202 */ /* 0x000fe40000000f00 */
[----:B------:R-:W-:Y:S01]  /*1b20*/  MOV R85, R48 ;  /* 0x0000003000557202 */ /* 0x000fe20000000f00 */
[----:B------:R-:W-:-:S15]  /*1b30*/  @!P0 BRA `(.L_x_1) ;  /* 0xffffffec00588947 */ /* 0x000fde000383ffff */
.L_x_0:
[----:B------:R-:W-:Y:S01]  /*1b40*/  MOV R19, R13 ;  /* 0x0000000d00137202 */ /* 0x000fe20000000f00 */
[----:B------:R-:W-:Y:S01]  /*1b50*/  BAR.SYNC.DEFER_BLOCKING 0x0 ;  /* 0x0000000000007b1d */ /* 0x000fe20000010000 */
[----:B------:R-:W-:Y:S02]  /*1b60*/  FSETP.GT.AND P0, PT, |R64|, 8.50705917302346158658e+37, PT ;  /* 0x7e8000004000780b */ /* 0x000fe40003f04200 */
[C---:B------:R-:W-:Y:S02]  /*1b70*/  FSETP.GT.AND P1, PT, |R19|.reuse, 8.50705917302346158658e+37, PT ;  /* 0x7e8000001300780b */ /* 0x040fe40003f24200 */
[----:B------:R-:W-:Y:S01]  /*1b80*/  LOP3.LUT R5, R10, 0x300, RZ, 0xc0, !PT ;  /* 0x000003000a057812 */ /* 0x000fe200078ec0ff */
[----:B------:R-:W-:Y:S01]  /*1b90*/  ULDC.64 UR4, c[0x0][0x270] ;  /* 0x00009c0000047ab9 */ /* 0x000fe20000000a00 */
[C---:B------:R-:W-:Y:S01]  /*1ba0*/  FSETP.GEU.AND P5, PT, |R19|.reuse, 1.175494350822287508e-38, PT ;  /* 0x008000001300780b */ /* 0x040fe20003fae200 */
[----:B------:R-:W-:Y:S01]  /*1bb0*/  UIMAD UR4, UR7, UR4, URZ ;  /* 0x00000004070472a4 */ /* 0x000fe2000f8e023f */
[----:B------:R-:W-:Y:S01]  /*1bc0*/  SHF.R.U32.HI R14, RZ, 0x1, R4 ;  /* 0x00000001ff0e7819 */ /* 0x000fe20000011604 */
[C---:B------:R-:W-:Y:S01]  /*1bd0*/  FMUL R4, R19.reuse, 8388608 ;  /* 0x4b00000013047820 */ /* 0x040fe20000400000 */
[----:B------:R-:W-:Y:S01]  /*1be0*/  FSETP.GEU.AND P4, PT, |R64|, 1.175494350822287508e-38, PT ;  /* 0x008000004000780b */ /* 0x000fe20003f8e200 */
[----:B------:R-:W-:Y:S01]  /*1bf0*/  USHF.L.U32 UR8, UR4, 0x1, URZ ;  /* 0x0000000104087899 */ /* 0x000fe2000800063f */
[----:B------:R-:W-:Y:S01]  /*1c00*/  LEA R15, R8, R5, 0x2 ;  /* 0x00000005080f7211 */ /* 0x000fe200078e10ff */
[----:B------:R-:W-:Y:S01]  /*1c10*/  FMUL R5, R64, 8388608 ;  /* 0x4b00000040057820 */ /* 0x000fe20000400000 */
[----:B------:R-:W-:Y:S01]  /*1c20*/  FSETP.GEU.AND P2, PT, R19, 1.175494350822287508e-38, PT ;  /* 0x008000001300780b */ /* 0x000fe20003f4e000 */
[----:B------:R-:W-:Y:S01]  /*1c30*/  @P1 FMUL R20, R20, 0.25 ;  /* 0x3e80000014141820 */ /* 0x000fe20000400000 */
[----:B------:R-:W-:Y:S01]  /*1c40*/  FSETP.GEU.AND P3, PT, R64, 1.175494350822287508e-38, PT ;  /* 0x008000004000780b */ /* 0x000fe20003f6e000 */
[----:B------:R-:W-:Y:S01]  /*1c50*/  @P1 FMUL R25, R25, 0.25 ;  /* 0x3e80000019191820 */ /* 0x000fe20000400000 */
[----:B------:R-:W-:Y:S01]  /*1c60*/  LOP3.LUT R13, R10, 0x60, RZ, 0xc0, !PT ;  /* 0x000000600a0d7812 */ /* 0x000fe200078ec0ff */
[----:B------:R-:W-:Y:S01]  /*1c70*/  @P1 FMUL R24, R24, 0.25 ;  /* 0x3e80000018181820 */ /* 0x000fe20000400000 */
[--C-:B------:R-:W-:Y:S01]  /*1c80*/  SHF.R.S32.HI R12, RZ, 0x5, R0.reuse ;  /* 0x00000005ff0c7819 */ /* 0x100fe20000011400 */
[----:B------:R-:W-:Y:S01]  /*1c90*/  @P0 FMUL R23, R23, 0.25 ;  /* 0x3e80000017170820 */ /* 0x000fe20000400000 */
[----:B------:R-:W-:Y:S01]  /*1ca0*/  FSEL R28, R4, R19, !P2 ;  /* 0x00000013041c7208 */ /* 0x000fe20005000000 */
[----:B------:R-:W-:Y:S01]  /*1cb0*/  @P1 FMUL R19, R19, 0.25 ;  /* 0x3e80000013131820 */ /* 0x000fe20000400000 */
[----:B------:R-:W-:Y:S01]  /*1cc0*/  FSEL R29, R5, R64, !P3 ;  /* 0x00000040051d7208 */ /* 0x000fe20005800000 */
[----:B------:R-:W-:Y:S01]  /*1cd0*/  @P0 FMUL R64, R64, 0.25 ;  /* 0x3e80000040400820 */ /* 0x000fe20000400000 */
[----:B------:R-:W-:Y:S01]  /*1ce0*/  LOP3.LUT R13, R13, 0x1c, R0, 0xf8, !PT ;  /* 0x0000001c0d0d7812 */ /* 0x000fe200078ef800 */
[----:B------:R-:W-:Y:S01]  /*1cf0*/  @!P5 FMUL R19, R19, 16777216 ;  /* 0x4b8000001313d820 */ /* 0x000fe20000400000 */
[----:B------:R-:W-:Y:S01]  /*1d00*/  SGXT R12, R12, 0x1 ;  /* 0x000000010c0c781a */ /* 0x000fe20000000200 */
[----:B------:R-:W-:Y:S01]  /*1d10*/  @!P4 FMUL R64, R64, 16777216 ;  /* 0x4b8000004040c820 */ /* 0x000fe20000400000 */
[----:B------:R-:W-:Y:S01]  /*1d20*/  MOV R16, R21 ;  /* 0x0000001500107202 */ /* 0x000fe20000000f00 */
[----:B------:R-:W-:Y:S01]  /*1d30*/  @P0 FMUL R27, R27, 0.25 ;  /* 0x3e8000001b1b0820 */ /* 0x000fe20000400000 */
[----:B------:R-:W-:Y:S01]  /*1d40*/  LOP3.LUT R21, R13, 0x240, R12, 0x78, !PT ;  /* 0x000002400d157812 */ /* 0x000fe200078e780c */
[----:B------:R-:W-:Y:S01]  /*1d50*/  @P0 FMUL R26, R26, 0.25 ;  /* 0x3e8000001a1a0820 */ /* 0x000fe20000400000 */
[----:B------:R-:W0:Y:S01]  /*1d60*/  MUFU.RCP R13, R19 ;  /* 0x00000013000d7308 */ /* 0x000e220000001000 */
[----:B------:R-:W-:Y:S01]  /*1d70*/  IADD3 R5, R28, -0x3f3504f3, RZ ;  /* 0xc0cafb0d1c057810 */ /* 0x000fe20007ffe0ff */
[----:B------:R-:W-:Y:S01]  /*1d80*/  @P1 FMUL R16, R16, 0.25 ;  /* 0x3e80000010101820 */ /* 0x000fe20000400000 */
[----:B------:R-:W-:Y:S01]  /*1d90*/  MOV R17, R22 ;  /* 0x0000001600117202 */ /* 0x000fe20000000f00 */
[----:B------:R-:W-:Y:S01]  /*1da0*/  @!P5 FMUL R20, R20, 16777216 ;  /* 0x4b8000001414d820 */ /* 0x000fe20000400000 */
[----:B------:R-:W-:Y:S01]  /*1db0*/  IADD3 R7, R29, -0x3f3504f3, RZ ;  /* 0xc0cafb0d1d077810 */ /* 0x000fe20007ffe0ff */
[----:B------:R-:W-:Y:S01]  /*1dc0*/  @!P5 FMUL R16, R16, 16777216 ;  /* 0x4b8000001010d820 */ /* 0x000fe20000400000 */
[----:B------:R-:W-:Y:S01]  /*1dd0*/  LOP3.LUT R5, R5, 0xff800000, RZ, 0xc0, !PT ;  /* 0xff80000005057812 */ /* 0x000fe200078ec0ff */
[----:B------:R-:W1:Y:S01]  /*1de0*/  MUFU.RCP R12, R64 ;  /* 0x00000040000c7308 */ /* 0x000e620000001000 */
[----:B------:R-:W-:Y:S01]  /*1df0*/  LOP3.LUT R10, R7, 0xff800000, RZ, 0xc0, !PT ;  /* 0xff800000070a7812 */ /* 0x000fe200078ec0ff */
[----:B------:R-:W-:Y:S01]  /*1e00*/  @P0 FMUL R17, R17, 0.25 ;  /* 0x3e80000011110820 */ /* 0x000fe20000400000 */
[----:B------:R-:W-:Y:S01]  /*1e10*/  FSEL R4, RZ, -23, P2 ;  /* 0xc1b80000ff047808 */ /* 0x000fe20001000000 */
[----:B------:R-:W-:Y:S01]  /*1e20*/  @!P5 FMUL R25, R25, 16777216 ;  /* 0x4b8000001919d820 */ /* 0x000fe20000400000 */
[-C--:B------:R-:W-:Y:S01]  /*1e30*/  I2FP.F32.S32 R7, R5.reuse ;  /* 0x0000000500077245 */ /* 0x080fe20000201400 */
[----:B------:R-:W-:Y:S01]  /*1e40*/  @!P5 FMUL R24, R24, 16777216 ;  /* 0x4b8000001818d820 */ /* 0x000fe20000400000 */
[----:B------:R-:W-:Y:S01]  /*1e50*/  IADD3 R5, R28, -R5, RZ ;  /* 0x800000051c057210 */ /* 0x000fe20007ffe0ff */
[----:B------:R-:W-:Y:S01]  /*1e60*/  @!P4 FMUL R17, R17, 16777216 ;  /* 0x4b8000001111c820 */ /* 0x000fe20000400000 */
[----:B------:R-:W-:Y:S01]  /*1e70*/  FSEL R8, RZ, -23, P3 ;  /* 0xc1b80000ff087808 */ /* 0x000fe20001800000 */
[----:B------:R-:W-:Y:S01]  /*1e80*/  FFMA.FTZ R4, R7, 1.1920928955078125e-07, R4 ;  /* 0x3400000007047823 */ /* 0x000fe20000010004 */
[----:B------:R-:W-:Y:S01]  /*1e90*/  I2FP.F32.S32 R11, R10 ;  /* 0x0000000a000b7245 */ /* 0x000fe20000201400 */
[----:B------:R-:W-:Y:S01]  /*1ea0*/  @!P4 FMUL R23, R23, 16777216 ;  /* 0x4b8000001717c820 */ /* 0x000fe20000400000 */
[----:B------:R-:W-:Y:S01]  /*1eb0*/  LOP3.LUT R22, R15, R14, RZ, 0x3c, !PT ;  /* 0x0000000e0f167212 */ /* 0x000fe200078e3cff */
[----:B------:R-:W-:Y:S01]  /*1ec0*/  @!P4 FMUL R27, R27, 16777216 ;  /* 0x4b8000001b1bc820 */ /* 0x000fe20000400000 */
[----:B------:R-:W-:Y:S01]  /*1ed0*/  @!P4 FMUL R26, R26, 16777216 ;  /* 0x4b8000001a1ac820 */ /* 0x000fe20000400000 */
[----:B------:R-:W-:Y:S01]  /*1ee0*/  MOV R7, 0x3dc6b27f ;  /* 0x3dc6b27f00077802 */ /* 0x000fe20000000f00 */
[----:B0-----:R-:W-:Y:S01]  /*1ef0*/  FMUL R15, R13, R16 ;  /* 0x000000100d0f7220 */ /* 0x001fe20000400000 */
[----:B------:R-:W-:Y:S01]  /*1f00*/  FADD R5, R5, -1 ;  /* 0xbf80000005057421 */ /* 0x000fe20000000000 */
[C---:B------:R-:W-:Y:S01]  /*1f10*/  FMUL R16, R13.reuse, R20 ;  /* 0x000000140d107220 */ /* 0x040fe20000400000 */
[C---:B------:R-:W-:Y:S01]  /*1f20*/  FMUL R20, R13.reuse, R25 ;  /* 0x000000190d147220 */ /* 0x040fe20000400000 */
[----:B------:R-:W-:Y:S01]  /*1f30*/  FMUL R19, R13, R24 ;  /* 0x000000180d137220 */ /* 0x000fe20000400000 */
[C---:B-1----:R-:W-:Y:S01]  /*1f40*/  FMUL R14, R12.reuse, R17 ;  /* 0x000000110c0e7220 */ /* 0x042fe20000400000 */
[C---:B------:R-:W-:Y:S01]  /*1f50*/  FMUL R13, R12.reuse, R23 ;  /* 0x000000170c0d7220 */ /* 0x040fe20000400000 */
[C---:B------:R-:W-:Y:S01]  /*1f60*/  FMUL R18, R12.reuse, R27 ;  /* 0x0000001b0c127220 */ /* 0x040fe20000400000 */
[----:B------:R-:W-:Y:S01]  /*1f70*/  FMUL R17, R12, R26 ;  /* 0x0000001a0c117220 */ /* 0x000fe20000400000 */
[----:B------:R-:W-:Y:S01]  /*1f80*/  FFMA.FTZ R11, R11, 1.1920928955078125e-07, R8 ;  /* 0x340000000b0b7823 */ /* 0x000fe20000010008 */
[----:B------:R-:W-:Y:S01]  /*1f90*/  FFMA.FTZ R8, R5, R7, -0.16845393180847167969 ;  /* 0xbe2c7f3005087423 */ /* 0x000fe20000010007 */
[----:B------:R-:W-:-:S02]  /*1fa0*/  IADD3 R10, R29, -R10, RZ ;  /* 0x8000000a1d0a7210 */ /* 0x000fc40007ffe0ff */
[----:B------:R-:W-:Y:S01]  /*1fb0*/  F2FP.BF16.F32.PACK_AB R16, R16, R19 ;  /* 0x000000131010723e */ /* 0x000fe200000010ff */
[----:B------:R-:W-:Y:S01]  /*1fc0*/  FFMA.FTZ R8, R5, R8, 0.1716887056827545166 ;  /* 0x3e2fcf2a05087423 */ /* 0x000fe20000010008 */
[----:B------:R-:W-:Y:S01]  /*1fd0*/  F2FP.BF16.F32.PACK_AB R15, R15, R20 ;  /* 0x000000140f0f723e */ /* 0x000fe200000010ff */
[----:B------:R-:W-:Y:S01]  /*1fe0*/  FADD R10, R10, -1 ;  /* 0xbf8000000a0a7421 */ /* 0x000fe20000000000 */
[----:B------:R-:W-:Y:S01]  /*1ff0*/  F2FP.BF16.F32.PACK_AB R14, R14, R17 ;  /* 0x000000110e0e723e */ /* 0x000fe200000010ff */
[----:B------:R0:W-:Y:S01]  /*2000*/  STS [R21+UR6], R16 ;  /* 0x0000001015007988 */ /* 0x0001e20008000806 */
[----:B------:R-:W-:Y:S01]  /*2010*/  F2FP.BF16.F32.PACK_AB R13, R13, R18 ;  /* 0x000000120d0d723e */ /* 0x000fe200000010ff */
[----:B------:R-:W-:Y:S01]  /*2020*/  FFMA.FTZ R8, R5, R8, -0.17900948226451873779 ;  /* 0xbe374e4305087423 */ /* 0x000fe20000010008 */
[----:B------:R-:W-:Y:S01]  /*2030*/  LOP3.LUT R12, R21, 0x20, RZ, 0x3c, !PT ;  /* 0x00000020150c7812 */ /* 0x000fe200078e3cff */
[----:B------:R-:W-:Y:S01]  /*2040*/  STS [R21+UR6+0x80], R15 ;  /* 0x0000800f15007988 */ /* 0x000fe20008000806 */
[C---:B------:R-:W-:Y:S01]  /*2050*/  FFMA.FTZ R7, R10.reuse, R7, -0.16845393180847167969 ;  /* 0xbe2c7f300a077423 */ /* 0x040fe20000010007 */
[C---:B------:R-:W-:Y:S01]  /*2060*/  FFMA.FTZ R8, R5.reuse, R8, 0.20512372255325317383 ;  /* 0x3e520bf405087423 */ /* 0x040fe20000010008 */
[----:B------:R-:W1:Y:S01]  /*2070*/  LDC.64 R18, c[0x0][0x228] ;  /* 0x00008a00ff127b82 */ /* 0x000e620000000a00 */
[----:B------:R2:W-:Y:S01]  /*2080*/  STS [R12+UR6+0x100], R14 ;  /* 0x0001000e0c007988 */ /* 0x0005e20008000806 */
[----:B------:R-:W-:Y:S01]  /*2090*/  FFMA.FTZ R7, R10, R7, 0.1716887056827545166 ;  /* 0x3e2fcf2a0a077423 */ /* 0x000fe20000010007 */
[C---:B------:R-:W-:Y:S01]  /*20a0*/  FFMA.FTZ R8, R5.reuse, R8, -0.24046532809734344482 ;  /* 0xbe763c8b05087423 */ /* 0x040fe20000010008 */
[----:B------:R-:W-:Y:S01]  /*20b0*/  ISETP.GE.U32.AND P2, PT, R28, 0x7f800000, PT ;  /* 0x7f8000001c00780c */ /* 0x000fe20003f46070 */
[----:B------:R3:W-:Y:S01]  /*20c0*/  STS [R12+UR6+0x180], R13 ;  /* 0x0001800d0c007988 */ /* 0x0007e20008000806 */
[C---:B------:R-:W-:Y:S01]  /*20d0*/  FFMA.FTZ R7, R10.reuse, R7, -0.17900948226451873779 ;  /* 0xbe374e430a077423 */ /* 0x040fe20000010007 */
[C---:B------:R-:W-:Y:S01]  /*20e0*/  FFMA.FTZ R8, R5.reuse, R8, 0.28857114911079406738 ;  /* 0x3e93bf9905087423 */ /* 0x040fe20000010008 */
[----:B0-----:R-:W0:Y:S08]  /*20f0*/  LDC R16, c[0x0][0x278] ;  /* 0x00009e00ff107b82 */ /* 0x001e300000000800 */
[----:B------:R-:W-:Y:S01]  /*2100*/  BAR.SYNC.DEFER_BLOCKING 0x0 ;  /* 0x0000000000007b1d */ /* 0x000fe20000010000 */
[----:B------:R-:W-:Y:S01]  /*2110*/  FFMA.FTZ R7, R10, R7, 0.20512372255325317383 ;  /* 0x3e520bf40a077423 */ /* 0x000fe20000010007 */
[----:B------:R-:W-:Y:S01]  /*2120*/  FFMA.FTZ R8, R5, R8, -0.36067417263984680176 ;  /* 0xbeb8aa4905087423 */ /* 0x000fe20000010008 */
[----:B------:R-:W-:-:S02]  /*2130*/  LOP3.LUT R9, R9, 0x38, RZ, 0xc0, !PT ;  /* 0x0000003809097812 */ /* 0x000fc400078ec0ff */
[C---:B------:R-:W-:Y:S01]  /*2140*/  FFMA.FTZ R7, R10.reuse, R7, -0.24046532809734344482 ;  /* 0xbe763c8b0a077423 */ /* 0x040fe20000010007 */
[----:B------:R-:W-:Y:S01]  /*2150*/  FFMA.FTZ R8, R5, R8, 0.48089820146560668945 ;  /* 0x3ef6384a05087423 */ /* 0x000fe20000010008 */
[----:B------:R-:W-:Y:S02]  /*2160*/  ISETP.GE.U32.AND P0, PT, R29, 0x7f800000, PT ;  /* 0x7f8000001d00780c */ /* 0x000fe40003f06070 */
[----:B------:R-:W-:Y:S01]  /*2170*/  FFMA.FTZ R7, R10, R7, 0.28857114911079406738 ;  /* 0x3e93bf990a077423 */ /* 0x000fe20000010007 */
[C---:B------:R-:W-:Y:S01]  /*2180*/  FFMA.FTZ R8, R5.reuse, R8, -0.72134751081466674805 ;  /* 0xbf38aa3b05087423 */ /* 0x040fe20000010008 */
[----:B------:R-:W-:Y:S02]  /*2190*/  FSETP.NEU.AND P1, PT, R28, RZ, PT ;  /* 0x000000ff1c00720b */ /* 0x000fe40003f2d000 */
[----:B------:R-:W-:Y:S01]  /*21a0*/  FFMA.FTZ R7, R10, R7, -0.36067417263984680176 ;  /* 0xbeb8aa490a077423 */ /* 0x000fe20000010007 */
[----:B------:R-:W-:Y:S01]  /*21b0*/  FMUL R8, R5, R8 ;  /* 0x0000000805087220 */ /* 0x000fe20000400000 */
[----:B------:R-:W-:-:S02]  /*21c0*/  LOP3.LUT R6, R6, 0x78, RZ, 0xc0, !PT ;  /* 0x0000007806067812 */ /* 0x000fc400078ec0ff */
[C---:B------:R-:W-:Y:S01]  /*21d0*/  FFMA.FTZ R7, R10.reuse, R7, 0.48089820146560668945 ;  /* 0x3ef6384a0a077423 */ /* 0x040fe20000010007 */
[C---:B------:R-:W-:Y:S02]  /*21e0*/  FMUL R8, R5.reuse, R8 ;  /* 0x0000000805087220 */ /* 0x040fe40000400000 */
[----:B--2---:R-:W-:Y:S01]  /*21f0*/  @P0 MOV R14, 0x7f800000 ;  /* 0x7f800000000e0802 */ /* 0x004fe20000000f00 */
[C---:B------:R-:W-:Y:S01]  /*2200*/  FFMA.FTZ R7, R10.reuse, R7, -0.72134751081466674805 ;  /* 0xbf38aa3b0a077423 */ /* 0x040fe20000010007 */
[----:B------:R-:W-:Y:S01]  /*2210*/  FFMA.FTZ R5, R5, 1.4426950216293334961, R8 ;  /* 0x3fb8aa3b05057823 */ /* 0x000fe20000010008 */
[----:B------:R-:W-:Y:S01]  /*2220*/  SHF.R.U32.HI R8, RZ, 0x1, R0 ;  /* 0x00000001ff087819 */ /* 0x000fe20000011600 */
[----:B------:R-:W2:Y:S01]  /*2230*/  LDS R15, [R22+UR6] ;  /* 0x00000006160f7984 */ /* 0x000ea20008000800 */
[----:B------:R-:W-:Y:S01]  /*2240*/  FMUL R7, R10, R7 ;  /* 0x000000070a077220 */ /* 0x000fe20000400000 */
[----:B0-----:R-:W-:Y:S01]  /*2250*/  IMAD R3, R3, R16, RZ ;  /* 0x0000001003037224 */ /* 0x001fe200078e02ff */
[----:B---3--:R-:W-:Y:S01]  /*2260*/  LOP3.LUT R12, R8, 0x4, RZ, 0xc0, !PT ;  /* 0x00000004080c7812 */ /* 0x008fe200078ec0ff */
[----:B------:R-:W-:-:S02]  /*2270*/  IMAD R8, R2, UR5, RZ ;  /* 0x0000000502087c24 */ /* 0x000fc4000f8e02ff */
[----:B------:R-:W-:Y:S01]  /*2280*/  FMUL R7, R10, R7 ;  /* 0x000000070a077220 */ /* 0x000fe20000400000 */
[----:B------:R-:W-:Y:S01]  /*2290*/  UIMAD.WIDE UR4, UR4, 0x2, URZ ;  /* 0x00000002040478a5 */ /* 0x000fe2000f8e023f */
[----:B------:R-:W-:Y:S02]  /*22a0*/  IADD3 R12, R12, UR6, R9 ;  /* 0x000000060c0c7c10 */ /* 0x000fe4000fffe009 */
[----:B------:R-:W-:Y:S01]  /*22b0*/  FFMA.FTZ R10, R10, 1.4426950216293334961, R7 ;  /* 0x3fb8aa3b0a0a7823 */ /* 0x000fe20000010007 */
[----:B------:R-:W-:Y:S01]  /*22c0*/  FADD R7, R4, R5 ;  /* 0x0000000504077221 */ /* 0x000fe20000000000 */
[C---:B------:R-:W-:Y:S01]  /*22d0*/  SHF.L.U32 R5, R8.reuse, 0x1, RZ ;  /* 0x0000000108057819 */ /* 0x040fe200000006ff */
[----:B------:R-:W-:-:S04]  /*22e0*/  IMAD.HI R8, R8, 0x2, RZ ;  /* 0x0000000208087827 */ /* 0x000fc800078e02ff */
[----:B------:R-:W-:Y:S01]  /*22f0*/  FADD R10, R11, R10 ;  /* 0x0000000a0b0a7221 */ /* 0x000fe20000000000 */
[----:B------:R-:W-:Y:S01]  /*2300*/  @P2 MOV R4, 0x7f800000 ;  /* 0x7f80000000042802 */ /* 0x000fe20000000f00 */
[----:B------:R-:W-:Y:S01]  /*2310*/  @P0 FFMA.FTZ R10, R29, R14, +INF ;  /* 0x7f8000001d0a0423 */ /* 0x000fe2000001000e */
[----:B-1----:R-:W-:Y:S01]  /*2320*/  IADD3 R11, P3, P4, R5, UR8, R18 ;  /* 0x00000008050b7c10 */ /* 0x002fe2000fc7e012 */
[----:B------:R-:W-:Y:S01]  /*2330*/  ULDC UR4, c[0x0][0x27c] ;  /* 0x00009f0000047ab9 */ /* 0x000fe20000000800 */
[----:B------:R-:W-:Y:S01]  /*2340*/  SHF.L.U32 R5, R0, 0x2, RZ ;  /* 0x0000000200057819 */ /* 0x000fe200000006ff */
[----:B------:R-:W-:Y:S01]  /*2350*/  @P2 FFMA.FTZ R7, R28, R4, +INF ;  /* 0x7f8000001c072423 */ /* 0x000fe20000010004 */
[----:B------:R-:W-:Y:S01]  /*2360*/  IADD3.X R13, R8, UR5, R19, P3, P4 ;  /* 0x00000005080d7c10 */ /* 0x000fe20009fe8413 */
[----:B------:R-:W-:Y:S01]  /*2370*/  UIMAD UR4, UR7, UR4, URZ ;  /* 0x00000004070472a4 */ /* 0x000fe2000f8e023f */
[----:B------:R-:W-:Y:S01]  /*2380*/  LEA R4, P4, R3, R11, 0x1 ;  /* 0x0000000b03047211 */ /* 0x000fe200078808ff */
[----:B------:R-:W0:Y:S01]  /*2390*/  LDC.64 R18, c[0x0][0x230] ;  /* 0x00008c00ff127b82 */ /* 0x000e220000000a00 */
[----:B------:R-:W-:Y:S01]  /*23a0*/  LOP3.LUT P2, RZ, R0, 0xe0, RZ, 0xc0, !PT ;  /* 0x000000e000ff7812 */ /* 0x000fe2000784c0ff */
[----:B------:R-:W-:Y:S01]  /*23b0*/  USHF.L.U32 UR7, UR4, 0x2, URZ ;  /* 0x0000000204077899 */ /* 0x000fe2000800063f */
[----:B------:R-:W-:Y:S01]  /*23c0*/  LEA R0, R16, R3, 0x3 ;  /* 0x0000000310007211 */ /* 0x000fe200078e18ff */
[----:B------:R-:W-:Y:S01]  /*23d0*/  UIMAD.WIDE UR4, UR4, 0x4, URZ ;  /* 0x00000004040478a5 */ /* 0x000fe2000f8e023f */
[----:B------:R-:W-:-:S02]  /*23e0*/  LOP3.LUT R9, R5, 0x40, RZ, 0xc0, !PT ;  /* 0x0000004005097812 */ /* 0x000fc400078ec0ff */
[----:B------:R-:W-:Y:S02]  /*23f0*/  LEA.HI.X.SX32 R5, R3, R13, 0x1, P4 ;  /* 0x0000000d03057211 */ /* 0x000fe400020f0eff */
[C---:B------:R-:W-:Y:S02]  /*2400*/  LEA R8, P5, R0.reuse, R11, 0x1 ;  /* 0x0000000b00087211 */ /* 0x040fe400078a08ff */
[----:B------:R-:W-:Y:S02]  /*2410*/  IADD3 R12, R9, R12, RZ ;  /* 0x0000000c090c7210 */ /* 0x000fe40007ffe0ff */
[----:B------:R-:W-:Y:S01]  /*2420*/  LEA.HI.X.SX32 R9, R0, R13, 0x1, P5 ;  /* 0x0000000d00097211 */ /* 0x000fe200028f0eff */
[----:B------:R-:W-:Y:S01]  /*2430*/  IMAD.HI R0, R2, 0x4, RZ ;  /* 0x0000000402007827 */ /* 0x000fe200078e02ff */
[----:B------:R-:W-:Y:S01]  /*2440*/  FSETP.NEU.AND P3, PT, R29, RZ, PT ;  /* 0x000000ff1d00720b */ /* 0x000fe20003f6d000 */
[----:B--2---:R1:W-:Y:S01]  /*2450*/  STG.E.U16 desc[UR10][R4.64], R15 ;  /* 0x0000000f04007986 */ /* 0x0043e2000c10150a */
[----:B------:R-:W-:-:S02]  /*2460*/  FSEL R7, R7, -INF , P1 ;  /* 0xff80000007077808 */ /* 0x000fc40000800000 */
[----:B------:R-:W-:-:S03]  /*2470*/  FSEL R3, R10, -INF , P3 ;  /* 0xff8000000a037808 */ /* 0x000fc60001800000 */
[----:B------:R-:W-:Y:S02]  /*2480*/  FFMA R66, R7, 0.69314718246459960938, R66 ;  /* 0x3f31721807427823 */ /* 0x000fe40000000042 */
[----:B------:R-:W-:Y:S01]  /*2490*/  FFMA R67, R3, 0.69314718246459960938, R48 ;  /* 0x3f31721803437823 */ /* 0x000fe20000000030 */
[----:B------:R-:W-:Y:S02]  /*24a0*/  SHF.L.U32 R3, R2, 0x2, RZ ;  /* 0x0000000202037819 */ /* 0x000fe400000006ff */
[----:B-1----:R-:W-:Y:S02]  /*24b0*/  PRMT R5, R15, 0x7632, R5 ;  /* 0x000076320f057816 */ /* 0x002fe40000000005 */
[----:B0-----:R-:W-:-:S03]  /*24c0*/  IADD3 R2, P0, P1, R3, UR7, R18 ;  /* 0x0000000703027c10 */ /* 0x001fc6000f91e012 */
[----:B------:R0:W-:Y:S01]  /*24d0*/  STG.E.U16 desc[UR10][R8.64], R5 ;  /* 0x0000000508007986 */ /* 0x0001e2000c10150a */
[----:B------:R-:W-:Y:S01]  /*24e0*/  IADD3.X R3, R0, UR5, R19, P0, P1 ;  /* 0x0000000500037c10 */ /* 0x000fe200087e2413 */
[----:B------:R-:W-:Y:S06]  /*24f0*/  BAR.SYNC.DEFER_BLOCKING 0x0 ;  /* 0x0000000000007b1d */ /* 0x000fec0000010000 */
[----:B------:R0:W-:Y:S02]  /*2500*/  STS.64 [R6+UR6], R66 ;  /* 0x0000004206007988 */ /* 0x0001e40008000a06 */
[----:B------:R-:W-:Y:S06]  /*2510*/  BAR.SYNC.DEFER_BLOCKING 0x0 ;  /* 0x0000000000007b1d */ /* 0x000fec0000010000 */
[----:B------:R-:W-:Y:S05]  /*2520*/  @P2 EXIT ;  /* 0x000000000000294d */ /* 0x000fea0003800000 */
[----:B0-----:R-:W0:Y:S04]  /*2530*/  LDS R5, [R12] ;  /* 0x000000000c057984 */ /* 0x001e280000000800 */
[----:B0-----:R-:W-:Y:S01]  /*2540*/  STG.E desc[UR10][R2.64], R5 ;  /* 0x0000000502007986 */ /* 0x001fe2000c10190a */
[----:B------:R-:W-:Y:S05]  /*2550*/  EXIT ;  /* 0x000000000000794d */ /* 0x000fea0003800000 */
.L_x_2:
[----:B------:R-:W-:-:S00]  /*2560*/  BRA `(.L_x_2) ;  /* 0xfffffffc00fc7947 */ /* 0x000fc0000383ffff */
[----:B------:R-:W-:-:S00]  /*2570*/  NOP ;  /* 0x0000000000007918 */ /* 0x000fc00000000000 */
        /* <DEDUP_REMOVED lines=8> */
.L_x_3:


//--------------------- .nv.global.init           --------------------------
	.section	.nv.global.init,"aw",@progbits
.nv.global.init:
	.type		_$_str,@object
	.size		_$_str,(.L_0 - _$_str)
_$_str:
        /*0000*/ 	.byte	0x5f, 0x5f, 0x43, 0x55, 0x44, 0x41, 0x5f, 0x46, 0x54, 0x5a, 0x00
.L_0:


//--------------------- .nv.shared.attn_fwd       --------------------------
	.section	.nv.shared.attn_fwd,"aw",@nobits
	.sectionflags	@""
	.align	16
	.zero		1024


//--------------------- .nv.shared.reserved.0     --------------------------
	.section	.nv.shared.reserved.0,"aw",@nobits
	.weak		__nv_reservedSMEM_offset_0_alias
	.size		__nv_reservedSMEM_offset_0_alias, 0, 0
	.other		__nv_reservedSMEM_offset_0_alias,@"STO_CUDA_RESERVED_SHARED STV_DEFAULT"
__nv_reservedSMEM_offset_0_alias:
	.zero		0


//--------------------- .nv.constant0.attn_fwd    --------------------------
	.section	.nv.constant0.attn_fwd,"a",@progbits
	.sectionflags	@""
	.align	4
.nv.constant0.attn_fwd:
	.zero		664


//--------------------- SYMBOLS --------------------------

	.type		.nv.reservedSmem.offset0,@object
	.size		.nv.reservedSmem.offset0,0x4
